	.target	sm_90a

	.elftype	@"ET_EXEC"


//--------------------- .note.nv.tkinfo           --------------------------
	.section	.note.nv.tkinfo,"",@"SHT_NOTE"
	.sectionflags	@"SHF_NOTE_NV_TKINFO"
	.tkinfo
        /*0018*/ 	.word	0x00000002
        /*0030*/ 	.string	""
        /*0030*/ 	.string	"ptxas"
        /*0030*/ 	.string	"Cuda compilation tools, release 13.0, V13.0.88"
        /*0030*/ 	.string	"Build cuda_13.0.r13.0/compiler.36424714_0"
        /*0030*/ 	.string	"-v  -suppress-debug-info  -lineinfo  -arch sm_90a "



//--------------------- .note.nv.cuinfo           --------------------------
	.section	.note.nv.cuinfo,"",@"SHT_NOTE"
	.sectionflags	@"SHF_NOTE_NV_CUINFO"
        /*0018*/ 	.short	0x0002
        /*001a*/ 	.short	0x005a
        /*001c*/ 	.short	0x0082
	.zero		2


//--------------------- .nv.info                  --------------------------
	.section	.nv.info,"",@"SHT_CUDA_INFO"
	.align	4


	//----- nvinfo : EIATTR_REGCOUNT
	.align		4
        /*0000*/ 	.byte	0x04, 0x2f
        /*0002*/ 	.short	(.L_1 - .L_0)
	.align		4
.L_0:
        /*0004*/ 	.word	index@(gluon_wgmma)
        /*0008*/ 	.word	0x000000ff


	//----- nvinfo : EIATTR_FRAME_SIZE
	.align		4
.L_1:
        /*000c*/ 	.byte	0x04, 0x11
        /*000e*/ 	.short	(.L_3 - .L_2)
	.align		4
.L_2:
        /*0010*/ 	.word	index@(gluon_wgmma)
        /*0014*/ 	.word	0x00000200


	//----- nvinfo : EIATTR_MIN_STACK_SIZE
	.align		4
.L_3:
        /*0018*/ 	.byte	0x04, 0x12
        /*001a*/ 	.short	(.L_5 - .L_4)
	.align		4
.L_4:
        /*001c*/ 	.word	index@(gluon_wgmma)
        /*0020*/ 	.word	0x00000200
.L_5:


//--------------------- .nv.compat                --------------------------
	.section	.nv.compat,"",@"SHT_CUDA_COMPAT_INFO"
	.align	4
        /*0000*/ 	.byte	0x02, 0x09, 0x01, 0x00, 0x02, 0x02, 0x04, 0x00, 0x02, 0x05, 0x05, 0x00, 0x03, 0x07, 0x01, 0x01
        /*0010*/ 	.byte	0x02, 0x03, 0x03, 0x00, 0x02, 0x06, 0x01, 0x00, 0x04, 0x0b, 0x08, 0x00, 0x00, 0x00, 0x00, 0x00
        /*0020*/ 	.byte	0x00, 0x00, 0x00, 0x00


//--------------------- .nv.info.gluon_wgmma      --------------------------
	.section	.nv.info.gluon_wgmma,"",@"SHT_CUDA_INFO"
	.sectionflags	@""
	.align	4


	//----- nvinfo : EIATTR_CUDA_API_VERSION
	.align		4
        /*0000*/ 	.byte	0x04, 0x37
        /*0002*/ 	.short	(.L_7 - .L_6)
.L_6:
        /*0004*/ 	.word	0x00000082


	//----- nvinfo : EIATTR_KPARAM_INFO
	.align		4
.L_7:
        /*0008*/ 	.byte	0x04, 0x17
        /*000a*/ 	.short	(.L_9 - .L_8)
.L_8:
        /*000c*/ 	.word	0x00000000
        /*0010*/ 	.short	0x000a
        /*0012*/ 	.short	0x0048
        /*0014*/ 	.byte	0x00, 0xf4, 0x21, 0x00


	//----- nvinfo : EIATTR_KPARAM_INFO
	.align		4
.L_9:
        /*0018*/ 	.byte	0x04, 0x17
        /*001a*/ 	.short	(.L_11 - .L_10)
.L_10:
        /*001c*/ 	.word	0x00000000
        /*0020*/ 	.short	0x0009
        /*0022*/ 	.short	0x0040
        /*0024*/ 	.byte	0x00, 0xf4, 0x21, 0x00


	//----- nvinfo : EIATTR_KPARAM_INFO
	.align		4
.L_11:
        /*0028*/ 	.byte	0x04, 0x17
        /*002a*/ 	.short	(.L_13 - .L_12)
.L_12:
        /*002c*/ 	.word	0x00000000
        /*0030*/ 	.short	0x0008
        /*0032*/ 	.short	0x0038
        /*0034*/ 	.byte	0x00, 0xf0, 0x21, 0x00


	//----- nvinfo : EIATTR_KPARAM_INFO
	.align		4
.L_13:
        /*0038*/ 	.byte	0x04, 0x17
        /*003a*/ 	.short	(.L_15 - .L_14)
.L_14:
        /*003c*/ 	.word	0x00000000
        /*0040*/ 	.short	0x0007
        /*0042*/ 	.short	0x0030
        /*0044*/ 	.byte	0x00, 0xf0, 0x21, 0x00


	//----- nvinfo : EIATTR_KPARAM_INFO
	.align		4
.L_15:
        /*0048*/ 	.byte	0x04, 0x17
        /*004a*/ 	.short	(.L_17 - .L_16)
.L_16:
        /*004c*/ 	.word	0x00000000
        /*0050*/ 	.short	0x0006
        /*0052*/ 	.short	0x0028
        /*0054*/ 	.byte	0x00, 0xf0, 0x21, 0x00


	//----- nvinfo : EIATTR_KPARAM_INFO
	.align		4
.L_17:
        /*0058*/ 	.byte	0x04, 0x17
        /*005a*/ 	.short	(.L_19 - .L_18)
.L_18:
        /*005c*/ 	.word	0x00000000
        /*0060*/ 	.short	0x0005
        /*0062*/ 	.short	0x0020
        /*0064*/ 	.byte	0x00, 0xf0, 0x11, 0x00


	//----- nvinfo : EIATTR_KPARAM_INFO
	.align		4
.L_19:
        /*0068*/ 	.byte	0x04, 0x17
        /*006a*/ 	.short	(.L_21 - .L_20)
.L_20:
        /*006c*/ 	.word	0x00000000
        /*0070*/ 	.short	0x0004
        /*0072*/ 	.short	0x001c
        /*0074*/ 	.byte	0x00, 0xf0, 0x11, 0x00


	//----- nvinfo : EIATTR_KPARAM_INFO
	.align		4
.L_21:
        /*0078*/ 	.byte	0x04, 0x17
        /*007a*/ 	.short	(.L_23 - .L_22)
.L_22:
        /*007c*/ 	.word	0x00000000
        /*0080*/ 	.short	0x0003
        /*0082*/ 	.short	0x0018
        /*0084*/ 	.byte	0x00, 0xf0, 0x11, 0x00


	//----- nvinfo : EIATTR_KPARAM_INFO
	.align		4
.L_23:
        /*0088*/ 	.byte	0x04, 0x17
        /*008a*/ 	.short	(.L_25 - .L_24)
.L_24:
        /*008c*/ 	.word	0x00000000
        /*0090*/ 	.short	0x0002
        /*0092*/ 	.short	0x0010
        /*0094*/ 	.byte	0x00, 0xf4, 0x21, 0x00


	//----- nvinfo : EIATTR_KPARAM_INFO
	.align		4
.L_25:
        /*0098*/ 	.byte	0x04, 0x17
        /*009a*/ 	.short	(.L_27 - .L_26)
.L_26:
        /*009c*/ 	.word	0x00000000
        /*00a0*/ 	.short	0x0001
        /*00a2*/ 	.short	0x0008
        /*00a4*/ 	.byte	0x00, 0xf4, 0x21, 0x00


	//----- nvinfo : EIATTR_KPARAM_INFO
	.align		4
.L_27:
        /*00a8*/ 	.byte	0x04, 0x17
        /*00aa*/ 	.short	(.L_29 - .L_28)
.L_28:
        /*00ac*/ 	.word	0x00000000
        /*00b0*/ 	.short	0x0000
        /*00b2*/ 	.short	0x0000
        /*00b4*/ 	.byte	0x00, 0xf4, 0x21, 0x00


	//----- nvinfo : EIATTR_SPARSE_MMA_MASK
	.align		4
.L_29:
        /*00b8*/ 	.byte	0x03, 0x50
        /*00ba*/ 	.short	0x0000


	//----- nvinfo : EIATTR_MAXREG_COUNT
	.align		4
        /*00bc*/ 	.byte	0x03, 0x1b
        /*00be*/ 	.short	0x00ff


	//----- nvinfo : EIATTR_NUM_BARRIERS
	.align		4
        /*00c0*/ 	.byte	0x02, 0x4c
        /*00c2*/ 	.byte	0x01
	.zero		1


	//----- nvinfo : EIATTR_ANNOTATIONS
	.align		4
        /*00c4*/ 	.byte	0x04, 0x55
        /*00c6*/ 	.short	(.L_31 - .L_30)


	//   ....[0]....
.L_30:
        /*00c8*/ 	.word	0x00000001
        /*00cc*/ 	.byte	0x50, 0x11, 0x00, 0x00, 0x01, 0x00, 0x00, 0x00, 0xa0, 0x12, 0x00, 0x00, 0x01, 0x00, 0x00, 0x00
        /* <DEDUP_REMOVED lines=162> */
        /*0afc*/ 	.byte	0x80, 0x3a, 0x00, 0x00, 0x01, 0x00, 0x00, 0x00, 0xa0, 0x3a, 0x00, 0x00


	//----- nvinfo : EIATTR_MERCURY_ISA_VERSION
	.align		4
.L_31:
        /*0b08*/ 	.byte	0x03, 0x5f
        /*0b0a*/ 	.short	0x0101


	//----- nvinfo : EIATTR_INT_WARP_WIDE_INSTR_OFFSETS
	.align		4
        /*0b0c*/ 	.byte	0x04, 0x31
        /*0b0e*/ 	.short	(.L_33 - .L_32)


	//   ....[0]....
.L_32:
        /*0b10*/ 	.word	0x000012d0


	//   ....[1]....
        /*0b14*/ 	.word	0x000012f0


	//   ....[2]....
        /*0b18*/ 	.word	0x000013b0


	//   ....[3]....
        /*0b1c*/ 	.word	0x000028c0


	//   ....[4]....
        /*0b20*/ 	.word	0x000028d0


	//   ....[5]....
        /*0b24*/ 	.word	0x00002950


	//   ....[6]....
        /*0b28*/ 	.word	0x00002960


	//   ....[7]....
        /*0b2c*/ 	.word	0x00003de0


	//   ....[8]....
        /*0b30*/ 	.word	0x00003e00


	//----- nvinfo : EIATTR_COOP_GROUP_MASK_REGIDS
	.align		4
.L_33:
        /*0b34*/ 	.byte	0x04, 0x29
        /*0b36*/ 	.short	(.L_35 - .L_34)


	//   ....[0]....
.L_34:
        /*0b38*/ 	.word	0xffffffff


	//   ....[1]....
        /*0b3c*/ 	.word	0xffffffff


	//   ....[2]....
        /*0b40*/ 	.word	0xffffffff


	//----- nvinfo : EIATTR_COOP_GROUP_INSTR_OFFSETS
	.align		4
.L_35:
        /*0b44*/ 	.byte	0x04, 0x28
        /*0b46*/ 	.short	(.L_37 - .L_36)


	//   ....[0]....
.L_36:
        /*0b48*/ 	.word	0x00000160


	//   ....[1]....
        /*0b4c*/ 	.word	0x00000730


	//   ....[2]....
        /*0b50*/ 	.word	0x00000ce0


	//----- nvinfo : EIATTR_MBARRIER_INSTR_OFFSETS
	.align		4
.L_37:
        /*0b54*/ 	.byte	0x04, 0x39
        /*0b56*/ 	.short	(.L_39 - .L_38)


	//   ....[0]....
.L_38:
        /*0b58*/ 	.word	0x00001be0
        /*0b5c*/ 	.word	0x000000ff
        /*0b60*/ 	.word	0x0000c000
        /*0b64*/ 	.short	0x0100
        /*0b66*/ 	.byte	0x14
	.zero		1


	//   ....[1]....
        /*0b68*/ 	.word	0x00001d90
        /*0b6c*/ 	.word	0x000000ff
        /*0b70*/ 	.word	0x0000c008
        /*0b74*/ 	.short	0x0100
        /*0b76*/ 	.byte	0x14
	.zero		1


	//   ....[2]....
        /*0b78*/ 	.word	0x00002a00
        /*0b7c*/ 	.word	0x000000ff
        /*0b80*/ 	.word	0x0000c000
        /*0b84*/ 	.short	0x010a
        /*0b86*/ 	.byte	0x12
	.zero		1


	//   ....[3]....
        /*0b88*/ 	.word	0x00003610
        /*0b8c*/ 	.word	0x000000ff
        /*0b90*/ 	.word	0x0000c000
        /*0b94*/ 	.short	0x0108
        /*0b96*/ 	.byte	0x14
	.zero		1


	//   ....[4]....
        /*0b98*/ 	.word	0x00003680
        /*0b9c*/ 	.word	0x000000ff
        /*0ba0*/ 	.word	0x0000c008
        /*0ba4*/ 	.short	0x0108
        /*0ba6*/ 	.byte	0x14
	.zero		1


	//   ....[5]....
        /*0ba8*/ 	.word	0x000046a0
        /*0bac*/ 	.word	0x000000ff
        /*0bb0*/ 	.word	0x0000c000
        /*0bb4*/ 	.short	0x010a
        /*0bb6*/ 	.byte	0x12
	.zero		1


	//----- nvinfo : EIATTR_NUM_MBARRIERS
	.align		4
.L_39:
        /*0bb8*/ 	.byte	0x03, 0x38
        /*0bba*/ 	.short	0x0002


	//----- nvinfo : EIATTR_EXIT_INSTR_OFFSETS
	.align		4
        /*0bbc*/ 	.byte	0x04, 0x1c
        /*0bbe*/ 	.short	(.L_41 - .L_40)


	//   ....[0]....
.L_40:
        /*0bc0*/ 	.word	0x00004690


	//----- nvinfo : EIATTR_REQNTID
	.align		4
.L_41:
        /*0bc4*/ 	.byte	0x04, 0x10
        /*0bc6*/ 	.short	(.L_43 - .L_42)
.L_42:
        /*0bc8*/ 	.word	0x00000080
        /*0bcc*/ 	.word	0x00000001
        /*0bd0*/ 	.word	0x00000001


	//----- nvinfo : EIATTR_CRS_STACK_SIZE
	.align		4
.L_43:
        /*0bd4*/ 	.byte	0x04, 0x1e
        /*0bd6*/ 	.short	(.L_45 - .L_44)
.L_44:
        /*0bd8*/ 	.word	0x00000000


	//----- nvinfo : EIATTR_CBANK_PARAM_SIZE
	.align		4
.L_45:
        /*0bdc*/ 	.byte	0x03, 0x19
        /*0bde*/ 	.short	0x0050


	//----- nvinfo : EIATTR_PARAM_CBANK
	.align		4
        /*0be0*/ 	.byte	0x04, 0x0a
        /*0be2*/ 	.short	(.L_47 - .L_46)
	.align		4
.L_46:
        /*0be4*/ 	.word	index@(.nv.constant0.gluon_wgmma)
        /*0be8*/ 	.short	0x0210
        /*0bea*/ 	.short	0x0050


	//----- nvinfo : EIATTR_SW_WAR
	.align		4
.L_47:
        /*0bec*/ 	.byte	0x04, 0x36
        /*0bee*/ 	.short	(.L_49 - .L_48)
.L_48:
        /*0bf0*/ 	.word	0x00000008
.L_49:


//--------------------- .nv.callgraph             --------------------------
	.section	.nv.callgraph,"",@"SHT_CUDA_CALLGRAPH"
	.align	4
	.sectionentsize	8
	.align		4
        /*0000*/ 	.word	0x00000000
	.align		4
        /*0004*/ 	.word	0xffffffff
	.align		4
        /*0008*/ 	.word	0x00000000
	.align		4
        /*000c*/ 	.word	0xfffffffe
	.align		4
        /*0010*/ 	.word	0x00000000
	.align		4
        /*0014*/ 	.word	0xfffffffd
	.align		4
        /*0018*/ 	.word	0x00000000
	.align		4
        /*001c*/ 	.word	0xfffffffc


//--------------------- .text.gluon_wgmma         --------------------------
	.section	.text.gluon_wgmma,"ax",@progbits
	.align	128
        .global         gluon_wgmma
        .type           gluon_wgmma,@function
        .size           gluon_wgmma,(.L_x_52 - gluon_wgmma)
        .other          gluon_wgmma,@"STO_CUDA_ENTRY STV_DEFAULT"
gluon_wgmma:
.text.gluon_wgmma:
[----:B------:R-:W1:Y:S01]  /*0000*/  LDC R1, c[0x0][0x28] ;  /* 0x00000a00ff017b82 */ /* 0x000e620000000800 */
[----:B------:R-:W2:Y:S07]  /*0010*/  S2R R20, SR_TID.X ;  /* 0x0000000000147919 */ /* 0x000eae0000002100 */
[----:B------:R-:W3:Y:S01]  /*0020*/  S2UR UR4, SR_CgaCtaId ;  /* 0x00000000000479c3 */ /* 0x000ee20000008800 */
[----:B------:R-:W-:Y:S01]  /*0030*/  UMOV UR20, 0x400 ;  /* 0x0000040000147882 */ /* 0x000fe20000000000 */
[----:B------:R-:W-:Y:S01]  /*0040*/  ULDC UR6, c[0x0][0xc] ;  /* 0x0000030000067ab9 */ /* 0x000fe20000000800 */
[----:B------:R-:W-:Y:S01]  /*0050*/  ULDC.64 UR26, c[0x0][0x250] ;  /* 0x00009400001a7ab9 */ /* 0x000fe20000000a00 */
[----:B------:R-:W-:Y:S01]  /*0060*/  BSSY B0, `(.L_x_0) ;  /* 0x000001f000007945 */ /* 0x000fe20003800000 */
[----:B-1----:R-:W-:-:S03]  /*0070*/  VIADD R1, R1, 0xfffffe00 ;  /* 0xfffffe0001017836 */ /* 0x002fc60000000000 */
[----:B------:R-:W1:Y:S08]  /*0080*/  LDC R6, c[0x0][0x228] ;  /* 0x00008a00ff067b82 */ /* 0x000e700000000800 */
[----:B------:R-:W4:Y:S08]  /*0090*/  LDC R13, c[0x0][0x230] ;  /* 0x00008c00ff0d7b82 */ /* 0x000f300000000800 */
[----:B------:R-:W-:Y:S01]  /*00a0*/  S2UR UR29, SR_CTAID.Y ;  /* 0x00000000001d79c3 */ /* 0x000fe20000002600 */
[----:B---3--:R-:W-:-:S03]  /*00b0*/  ULEA UR20, UR4, UR20, 0x18 ;  /* 0x0000001404147291 */ /* 0x008fc6000f8ec03f */
[----:B------:R-:W-:Y:S01]  /*00c0*/  ULDC UR4, c[0x0][0x10] ;  /* 0x0000040000047ab9 */ /* 0x000fe20000000800 */
[----:B--2---:R-:W-:-:S03]  /*00d0*/  LOP3.LUT R3, R20, 0x7f, RZ, 0xc0, !PT ;  /* 0x0000007f14037812 */ /* 0x004fc600078ec0ff */
[----:B------:R-:W2:Y:S01]  /*00e0*/  S2UR UR5, SR_CTAID.Z ;  /* 0x00000000000579c3 */ /* 0x000ea20000002700 */
[----:B-1----:R-:W-:Y:S01]  /*00f0*/  VIADD R6, R6, 0xffffffff ;  /* 0xffffffff06067836 */ /* 0x002fe20000000000 */
[C---:B------:R-:W-:Y:S02]  /*0100*/  ISETP.GE.U32.AND P0, PT, R3.reuse, 0x20, PT ;  /* 0x000000200300780c */ /* 0x040fe40003f06070 */
[C---:B------:R-:W-:Y:S02]  /*0110*/  ISETP.NE.U32.AND P2, PT, R3.reuse, RZ, PT ;  /* 0x000000ff0300720c */ /* 0x040fe40003f45070 */
[----:B------:R-:W-:Y:S02]  /*0120*/  LEA R12, R3, UR20, 0x2 ;  /* 0x00000014030c7c11 */ /* 0x000fe4000f8e10ff */
[----:B------:R-:W1:Y:S01]  /*0130*/  S2UR UR30, SR_CTAID.X ;  /* 0x00000000001e79c3 */ /* 0x000e620000002500 */
[----:B----4-:R-:W-:-:S06]  /*0140*/  VIADD R8, R13, 0xffffffff ;  /* 0xffffffff0d087836 */ /* 0x010fcc0000000000 */
[----:B------:R3:W-:Y:S01]  /*0150*/  @!P0 STS [R12], RZ ;  /* 0x000000ff0c008388 */ /* 0x0007e20000000800 */
[----:B------:R-:W-:-:S03]  /*0160*/  NOP ;  /* 0x0000000000007918 */ /* 0x000fc60000000000 */
[----:B------:R3:W-:Y:S01]  /*0170*/  @!P2 STS [UR20+0x24], R6 ;  /* 0x00002406ff00a988 */ /* 0x0007e20008000814 */
[----:B--2---:R-:W-:-:S03]  /*0180*/  UIMAD UR4, UR5, UR4, UR29 ;  /* 0x00000004050472a4 */ /* 0x004fc6000f8e021d */
[----:B------:R3:W-:Y:S01]  /*0190*/  @!P2 STS [UR20+0x20], R8 ;  /* 0x00002008ff00a988 */ /* 0x0007e20008000814 */
[----:B-1----:R-:W-:-:S04]  /*01a0*/  UIMAD UR4, UR4, UR6, UR30 ;  /* 0x00000006040472a4 */ /* 0x002fc8000f8e021e */
[----:B------:R-:W-:-:S04]  /*01b0*/  UIMAD UR4, UR4, 0x180, URZ ;  /* 0x00000180040478a4 */ /* 0x000fc8000f8e023f */
[----:B------:R-:W-:-:S04]  /*01c0*/  UIADD3 UR22, UP0, UR4, UR26, URZ ;  /* 0x0000001a04167290 */ /* 0x000fc8000ff1e03f */
[----:B------:R-:W-:Y:S01]  /*01d0*/  ULEA.HI.X.SX32 UR23, UR4, UR27, 0x1, UP0 ;  /* 0x0000001b04177291 */ /* 0x000fe200080f0e3f */
[----:B---3--:R-:W-:Y:S11]  /*01e0*/  @P2 BRA `(.L_x_1) ;  /* 0x0000000000182947 */ /* 0x008ff60003800000 */
[----:B------:R-:W1:Y:S01]  /*01f0*/  LDS R0, [UR20+0x8] ;  /* 0x00000814ff007984 */ /* 0x000e620008000800 */
[----:B------:R-:W2:Y:S01]  /*0200*/  LDC.64 R10, c[0x0][0x210] ;  /* 0x00008400ff0a7b82 */ /* 0x000ea20000000a00 */
[----:B------:R-:W-:Y:S02]  /*0210*/  IMAD.MOV.U32 R5, RZ, RZ, 0x70 ;  /* 0x00000070ff057424 */ /* 0x000fe400078e00ff */
[----:B--2---:R2:W-:Y:S03]  /*0220*/  STS.64 [UR20], R10 ;  /* 0x0000000aff007988 */ /* 0x0045e60008000a14 */
[----:B-1----:R-:W-:-:S05]  /*0230*/  LOP3.LUT R0, R0, 0x10, R5, 0xd8, !PT ;  /* 0x0000001000007812 */ /* 0x002fca00078ed805 */
[----:B------:R2:W-:Y:S02]  /*0240*/  STS [UR20+0x8], R0 ;  /* 0x00000800ff007988 */ /* 0x0005e40008000814 */
.L_x_1:
[----:B------:R-:W-:Y:S05]  /*0250*/  BSYNC B0 ;  /* 0x0000000000007941 */ /* 0x000fea0003800000 */
.L_x_0:
[----:B------:R-:W-:Y:S04]  /*0260*/  BSSY B0, `(.L_x_2) ;  /* 0x000000a000007945 */ /* 0x000fe80003800000 */
[----:B------:R-:W-:Y:S05]  /*0270*/  @P2 BRA `(.L_x_3) ;  /* 0x0000000000202947 */ /* 0x000fea0003800000 */
[----:B--2---:R-:W1:Y:S01]  /*0280*/  LDS R0, [UR20+0x34] ;  /* 0x00003414ff007984 */ /* 0x004e620008000800 */
[----:B------:R-:W-:Y:S02]  /*0290*/  IMAD.MOV.U32 R5, RZ, RZ, 0x1f000000 ;  /* 0x1f000000ff057424 */ /* 0x000fe400078e00ff */
[----:B------:R-:W-:Y:S01]  /*02a0*/  @!P2 IMAD.MOV.U32 R2, RZ, RZ, 0xff ;  /* 0x000000ffff02a424 */ /* 0x000fe200078e00ff */
[----:B------:R-:W2:Y:S02]  /*02b0*/  @!P2 LDS R7, [UR20+0x38] ;  /* 0x00003814ff07a984 */ /* 0x000ea40008000800 */
[----:B-1----:R-:W-:Y:S02]  /*02c0*/  LOP3.LUT R0, R0, 0xff000000, R5, 0xb8, !PT ;  /* 0xff00000000007812 */ /* 0x002fe400078eb805 */
[----:B--2---:R-:W-:-:S03]  /*02d0*/  @!P2 LOP3.LUT R2, R7, 0xff, R2, 0xb8, !PT ;  /* 0x000000ff0702a812 */ /* 0x004fc600078eb802 */
[----:B------:R1:W-:Y:S04]  /*02e0*/  STS [UR20+0x34], R0 ;  /* 0x00003400ff007988 */ /* 0x0003e80008000814 */
[----:B------:R1:W-:Y:S02]  /*02f0*/  @!P2 STS [UR20+0x38], R2 ;  /* 0x00003802ff00a988 */ /* 0x0003e40008000814 */
.L_x_3:
[----:B------:R-:W-:Y:S05]  /*0300*/  BSYNC B0 ;  /* 0x0000000000007941 */ /* 0x000fea0003800000 */
.L_x_2:
[----:B------:R-:W-:Y:S04]  /*0310*/  BSSY B0, `(.L_x_4) ;  /* 0x000000e000007945 */ /* 0x000fe80003800000 */
[----:B------:R-:W-:Y:S05]  /*0320*/  @P2 BRA `(.L_x_5) ;  /* 0x0000000000302947 */ /* 0x000fea0003800000 */
[----:B-1----:R-:W1:Y:S01]  /*0330*/  LDS R2, [UR20+0x34] ;  /* 0x00003414ff027984 */ /* 0x002e620008000800 */
[----:B------:R-:W3:Y:S03]  /*0340*/  LDC.64 R4, c[0x0][0x238] ;  /* 0x00008e00ff047b82 */ /* 0x000ee60000000a00 */
[----:B--2---:R-:W2:Y:S01]  /*0350*/  LDS R0, [UR20+0x1c] ;  /* 0x00001c14ff007984 */ /* 0x004ea20008000800 */
[C---:B---3--:R-:W-:Y:S01]  /*0360*/  SHF.L.U64.HI R5, R4.reuse, 0x1, R5 ;  /* 0x0000000104057819 */ /* 0x048fe20000010205 */
[----:B------:R-:W-:-:S03]  /*0370*/  IMAD.SHL.U32 R4, R4, 0x2, RZ ;  /* 0x0000000204047824 */ /* 0x000fc600078e00ff */
[--C-:B------:R-:W-:Y:S02]  /*0380*/  SHF.R.U32.HI R7, RZ, 0x4, R5.reuse ;  /* 0x00000004ff077819 */ /* 0x100fe40000011605 */
[----:B------:R-:W-:-:S05]  /*0390*/  SHF.R.U64 R4, R4, 0x4, R5 ;  /* 0x0000000404047819 */ /* 0x000fca0000001205 */
[----:B------:R3:W-:Y:S01]  /*03a0*/  STS [UR20+0xc], R4 ;  /* 0x00000c04ff007988 */ /* 0x0007e20008000814 */
[----:B-1----:R-:W-:Y:S02]  /*03b0*/  LOP3.LUT R2, R2, 0x7, RZ, 0xb8, !PT ;  /* 0x0000000702027812 */ /* 0x002fe400078eb8ff */
[----:B--2---:R-:W-:-:S03]  /*03c0*/  LOP3.LUT R0, R0, 0xf, R7, 0xb8, !PT ;  /* 0x0000000f00007812 */ /* 0x004fc600078eb807 */
[----:B------:R3:W-:Y:S04]  /*03d0*/  STS [UR20+0x34], R2 ;  /* 0x00003402ff007988 */ /* 0x0007e80008000814 */
[----:B------:R3:W-:Y:S02]  /*03e0*/  STS [UR20+0x1c], R0 ;  /* 0x00001c00ff007988 */ /* 0x0007e40008000814 */
.L_x_5:
[----:B------:R-:W-:Y:S05]  /*03f0*/  BSYNC B0 ;  /* 0x0000000000007941 */ /* 0x000fea0003800000 */
.L_x_4:
[----:B------:R-:W-:Y:S04]  /*0400*/  BSSY B1, `(.L_x_6) ;  /* 0x000001b000017945 */ /* 0x000fe80003800000 */
[----:B------:R-:W-:Y:S01]  /*0410*/  BSSY B0, `(.L_x_7) ;  /* 0x0000016000007945 */ /* 0x000fe20003800000 */
[----:B-123--:R-:W-:-:S03]  /*0420*/  IMAD.MOV.U32 R0, RZ, RZ, RZ ;  /* 0x000000ffff007224 */ /* 0x00efc600078e00ff */
[----:B------:R-:W-:Y:S05]  /*0430*/  @P2 BRA `(.L_x_8) ;  /* 0x0000000000202947 */ /* 0x000fea0003800000 */
[----:B------:R-:W1:Y:S02]  /*0440*/  LDS R2, [UR20+0x34] ;  /* 0x00003414ff027984 */ /* 0x000e640008000800 */
[----:B-1----:R-:W-:-:S05]  /*0450*/  LOP3.LUT R2, R2, 0x38, RZ, 0xb8, !PT ;  /* 0x0000003802027812 */ /* 0x002fca00078eb8ff */
[----:B------:R1:W-:Y:S01]  /*0460*/  STS [UR20+0x34], R2 ;  /* 0x00003402ff007988 */ /* 0x0003e20008000814 */
[----:B------:R-:W-:Y:S05]  /*0470*/  @P2 BRA `(.L_x_9) ;  /* 0x0000000000202947 */ /* 0x000fea0003800000 */
[----:B-1----:R-:W1:Y:S01]  /*0480*/  LDS R2, [UR20+0x8] ;  /* 0x00000814ff027984 */ /* 0x002e620008000800 */
[----:B------:R-:W-:-:S05]  /*0490*/  IMAD.MOV.U32 R5, RZ, RZ, 0x780 ;  /* 0x00000780ff057424 */ /* 0x000fca00078e00ff */
[----:B-1----:R-:W-:-:S05]  /*04a0*/  LOP3.LUT R2, R2, 0x300, R5, 0xd8, !PT ;  /* 0x0000030002027812 */ /* 0x002fca00078ed805 */
[----:B------:R1:W-:Y:S02]  /*04b0*/  STS [UR20+0x8], R2 ;  /* 0x00000802ff007988 */ /* 0x0003e40008000814 */
.L_x_8:
[----:B------:R-:W-:Y:S05]  /*04c0*/  @P2 BRA `(.L_x_10) ;  /* 0x0000000000282947 */ /* 0x000fea0003800000 */
[----:B-1----:R-:W1:Y:S02]  /*04d0*/  LDS R2, [UR20+0x8] ;  /* 0x00000814ff027984 */ /* 0x002e640008000800 */
[----:B-1----:R-:W-:-:S05]  /*04e0*/  LOP3.LUT R2, R2, 0x1800, RZ, 0xb8, !PT ;  /* 0x0000180002027812 */ /* 0x002fca00078eb8ff */
[----:B------:R2:W-:Y:S02]  /*04f0*/  STS [UR20+0x8], R2 ;  /* 0x00000802ff007988 */ /* 0x0005e40008000814 */
.L_x_9:
[----:B------:R-:W-:Y:S05]  /*0500*/  @P2 BREAK B0 ;  /* 0x0000000000002942 */ /* 0x000fea0003800000 */
[----:B------:R-:W-:Y:S05]  /*0510*/  @P2 BRA `(.L_x_11) ;  /* 0x0000000000242947 */ /* 0x000fea0003800000 */
[----:B------:R-:W3:Y:S01]  /*0520*/  LDS R5, [UR20+0x8] ;  /* 0x00000814ff057984 */ /* 0x000ee20008000800 */
[----:B-12---:R-:W-:-:S05]  /*0530*/  IMAD.MOV.U32 R2, RZ, RZ, 0x6000 ;  /* 0x00006000ff027424 */ /* 0x006fca00078e00ff */
[----:B---3--:R-:W-:-:S04]  /*0540*/  LOP3.LUT R2, R5, 0x4000, R2, 0xd8, !PT ;  /* 0x0000400005027812 */ /* 0x008fc800078ed802 */
[----:B------:R-:W-:-:S05]  /*0550*/  LOP3.LUT R2, R2, 0x400000, RZ, 0xb8, !PT ;  /* 0x0040000002027812 */ /* 0x000fca00078eb8ff */
[----:B------:R2:W-:Y:S02]  /*0560*/  STS [UR20+0x8], R2 ;  /* 0x00000802ff007988 */ /* 0x0005e40008000814 */
.L_x_10:
[----:B------:R-:W-:Y:S05]  /*0570*/  BSYNC B0 ;  /* 0x0000000000007941 */ /* 0x000fea0003800000 */
.L_x_7:
[----:B-12---:R-:W1:Y:S02]  /*0580*/  @!P2 LDS R2, [UR20+0x8] ;  /* 0x00000814ff02a984 */ /* 0x006e640008000800 */
[----:B-1----:R-:W-:-:S05]  /*0590*/  @!P2 LOP3.LUT R2, R2, 0x8000, RZ, 0xb8, !PT ;  /* 0x000080000202a812 */ /* 0x002fca00078eb8ff */
[----:B------:R3:W-:Y:S02]  /*05a0*/  @!P2 STS [UR20+0x8], R2 ;  /* 0x00000802ff00a988 */ /* 0x0007e40008000814 */
.L_x_11:
[----:B------:R-:W-:Y:S05]  /*05b0*/  BSYNC B1 ;  /* 0x0000000000017941 */ /* 0x000fea0003800000 */
.L_x_6:
[----:B------:R-:W-:Y:S05]  /*05c0*/  WARPSYNC.ALL ;  /* 0x0000000000007948 */ /* 0x000fea0003800000 */
[----:B------:R-:W4:Y:S02]  /*05d0*/  LDC R7, c[0x0][0x22c] ;  /* 0x00008b00ff077b82 */ /* 0x000f240000000800 */
[----:B----4-:R-:W-:Y:S01]  /*05e0*/  VIADD R7, R7, 0xffffffff ;  /* 0xffffffff07077836 */ /* 0x010fe20000000000 */
[----:B------:R-:W-:Y:S06]  /*05f0*/  @P0 BRA `(.L_x_12) ;  /* 0x0000000000280947 */ /* 0x000fec0003800000 */
[----:B-123--:R-:W1:Y:S01]  /*0600*/  S2R R2, SR_LANEID ;  /* 0x0000000000027919 */ /* 0x00ee620000000000 */
[----:B------:R-:W-:Y:S05]  /*0610*/  WARPSYNC.ALL ;  /* 0x0000000000007948 */ /* 0x000fea0003800000 */
[----:B-1----:R-:W-:-:S05]  /*0620*/  IMAD.SHL.U32 R2, R2, 0x4, RZ ;  /* 0x0000000402027824 */ /* 0x002fca00078e00ff */
[----:B------:R-:W1:Y:S01]  /*0630*/  LDS R9, [R2+UR20] ;  /* 0x0000001402097984 */ /* 0x000e620008000800 */
[----:B------:R-:W-:-:S05]  /*0640*/  IADD3 R4, P1, R2, UR22, RZ ;  /* 0x0000001602047c10 */ /* 0x000fca000ff3e0ff */
[----:B------:R-:W-:-:S05]  /*0650*/  IMAD.X R5, RZ, RZ, UR23, P1 ;  /* 0x00000017ff057e24 */ /* 0x000fca00088e06ff */
[----:B-1----:R4:W5:Y:S01]  /*0660*/  ATOMG.E.EXCH.STRONG.GPU PT, RZ, [R4], R9 ;  /* 0x0000000904ff73a8 */ /* 0x00296200041ee100 */
[----:B------:R-:W-:-:S04]  /*0670*/  DEPBAR {5,4,3,2,1,0} ;  /* 0x0000003f0000791a */ /* 0x000fc80000000000 */
[----:B------:R4:W-:Y:S01]  /*0680*/  UTMACCTL.IV [UR22] ;  /* 0x00000000160079b9 */ /* 0x0009e20008000000 */
[----:B------:R-:W-:Y:S01]  /*0690*/  NOP ;  /* 0x0000000000007918 */ /* 0x000fe20000000000 */
.L_x_12:
[----:B------:R-:W-:Y:S05]  /*06a0*/  @P0 BRA `(.L_x_13) ;  /* 0x00000000000c0947 */ /* 0x000fea0003800000 */
[----:B------:R0:W-:Y:S01]  /*06b0*/  UTMACMDFLUSH ;  /* 0x00000000000079b7 */ /* 0x0001e20000000000 */
[----:B------:R-:W-:Y:S05]  /*06c0*/  @P0 BRA `(.L_x_13) ;  /* 0x0000000000040947 */ /* 0x000fea0003800000 */
[----:B------:R-:W-:-:S04]  /*06d0*/  DEPBAR.LE SB0, 0x0 ;  /* 0x000080000000791a */ /* 0x000fc80000000000 */
.L_x_13:
[----:B------:R-:W-:Y:S05]  /*06e0*/  WARPSYNC.ALL ;  /* 0x0000000000007948 */ /* 0x000fea0003800000 */
[----:B-----5:R-:W-:Y:S06]  /*06f0*/  BAR.SYNC.DEFER_BLOCKING 0x0 ;  /* 0x0000000000007b1d */ /* 0x020fec0000010000 */
[----:B------:R-:W-:Y:S02]  /*0700*/  BSSY B1, `(.L_x_14) ;  /* 0x000000b000017945 */ /* 0x000fe40003800000 */
[----:B------:R-:W-:Y:S06]  /*0710*/  BAR.SYNC.DEFER_BLOCKING 0x0 ;  /* 0x0000000000007b1d */ /* 0x000fec0000010000 */
[----:B------:R1:W-:Y:S01]  /*0720*/  @!P0 STS [R12], RZ ;  /* 0x000000ff0c008388 */ /* 0x0003e20000000800 */
[----:B------:R-:W-:Y:S01]  /*0730*/  NOP ;  /* 0x0000000000007918 */ /* 0x000fe20000000000 */
[----:B------:R-:W-:Y:S05]  /*0740*/  @P2 BRA `(.L_x_15) ;  /* 0x0000000000182947 */ /* 0x000fea0003800000 */
[----:B-123--:R-:W1:Y:S01]  /*0750*/  LDS R2, [UR20+0x8] ;  /* 0x00000814ff027984 */ /* 0x00ee620008000800 */
[----:B------:R-:W2:Y:S01]  /*0760*/  LDC.64 R10, c[0x0][0x218] ;  /* 0x00008600ff0a7b82 */ /* 0x000ea20000000a00 */
[----:B----4-:R-:W-:Y:S02]  /*0770*/  IMAD.MOV.U32 R5, RZ, RZ, 0x70 ;  /* 0x00000070ff057424 */ /* 0x010fe400078e00ff */
[----:B--2---:R2:W-:Y:S03]  /*0780*/  STS.64 [UR20], R10 ;  /* 0x0000000aff007988 */ /* 0x0045e60008000a14 */
[----:B-1----:R-:W-:-:S05]  /*0790*/  LOP3.LUT R2, R2, 0x10, R5, 0xd8, !PT ;  /* 0x0000001002027812 */ /* 0x002fca00078ed805 */
[----:B------:R2:W-:Y:S02]  /*07a0*/  STS [UR20+0x8], R2 ;  /* 0x00000802ff007988 */ /* 0x0005e40008000814 */
.L_x_15:
[----:B----4-:R-:W-:Y:S05]  /*07b0*/  BSYNC B1 ;  /* 0x0000000000017941 */ /* 0x010fea0003800000 */
.L_x_14:
[----:B------:R-:W-:Y:S04]  /*07c0*/  BSSY B1, `(.L_x_16) ;  /* 0x000000a000017945 */ /* 0x000fe80003800000 */
[----:B------:R-:W-:Y:S05]  /*07d0*/  @P2 BRA `(.L_x_17) ;  /* 0x0000000000202947 */ /* 0x000fea0003800000 */
[----:B-123--:R-:W1:Y:S01]  /*07e0*/  LDS R2, [UR20+0x34] ;  /* 0x00003414ff027984 */ /* 0x00ee620008000800 */
[----:B------:R-:W-:Y:S02]  /*07f0*/  IMAD.MOV.U32 R5, RZ, RZ, 0x3f000000 ;  /* 0x3f000000ff057424 */ /* 0x000fe400078e00ff */
[----:B------:R-:W-:Y:S01]  /*0800*/  @!P2 IMAD.MOV.U32 R4, RZ, RZ, 0x1f ;  /* 0x0000001fff04a424 */ /* 0x000fe200078e00ff */
[----:B------:R-:W2:Y:S02]  /*0810*/  @!P2 LDS R9, [UR20+0x38] ;  /* 0x00003814ff09a984 */ /* 0x000ea40008000800 */
[----:B-1----:R-:W-:Y:S02]  /*0820*/  LOP3.LUT R2, R2, 0xff000000, R5, 0xb8, !PT ;  /* 0xff00000002027812 */ /* 0x002fe400078eb805 */
[----:B--2---:R-:W-:-:S03]  /*0830*/  @!P2 LOP3.LUT R4, R9, 0xff, R4, 0xb8, !PT ;  /* 0x000000ff0904a812 */ /* 0x004fc600078eb804 */
[----:B------:R4:W-:Y:S04]  /*0840*/  STS [UR20+0x34], R2 ;  /* 0x00003402ff007988 */ /* 0x0009e80008000814 */
[----:B------:R4:W-:Y:S02]  /*0850*/  @!P2 STS [UR20+0x38], R4 ;  /* 0x00003804ff00a988 */ /* 0x0009e40008000814 */
.L_x_17:
[----:B------:R-:W-:Y:S05]  /*0860*/  BSYNC B1 ;  /* 0x0000000000017941 */ /* 0x000fea0003800000 */
.L_x_16:
[----:B------:R-:W-:Y:S04]  /*0870*/  BSSY B1, `(.L_x_18) ;  /* 0x0000004000017945 */ /* 0x000fe80003800000 */
[----:B------:R-:W-:Y:S05]  /*0880*/  @P2 BRA `(.L_x_19) ;  /* 0x0000000000082947 */ /* 0x000fea0003800000 */
[----:B------:R1:W-:Y:S04]  /*0890*/  STS [UR20+0x24], R8 ;  /* 0x00002408ff007988 */ /* 0x0003e80008000814 */
[----:B------:R1:W-:Y:S02]  /*08a0*/  STS [UR20+0x20], R7 ;  /* 0x00002007ff007988 */ /* 0x0003e40008000814 */
.L_x_19:
[----:B------:R-:W-:Y:S05]  /*08b0*/  BSYNC B1 ;  /* 0x0000000000017941 */ /* 0x000fea0003800000 */
.L_x_18:
[----:B------:R-:W-:Y:S04]  /*08c0*/  BSSY B1, `(.L_x_20) ;  /* 0x000000e000017945 */ /* 0x000fe80003800000 */
[----:B------:R-:W-:Y:S05]  /*08d0*/  @P2 BRA `(.L_x_21) ;  /* 0x0000000000302947 */ /* 0x000fea0003800000 */
[----:B----4-:R-:W4:Y:S01]  /*08e0*/  LDS R4, [UR20+0x34] ;  /* 0x00003414ff047984 */ /* 0x010f220008000800 */
[----:B--2---:R-:W2:Y:S03]  /*08f0*/  LDC.64 R10, c[0x0][0x240] ;  /* 0x00009000ff0a7b82 */ /* 0x004ea60000000a00 */
[----:B-1-3--:R-:W1:Y:S01]  /*0900*/  LDS R2, [UR20+0x1c] ;  /* 0x00001c14ff027984 */ /* 0x00ae620008000800 */
[C---:B--2---:R-:W-:Y:S01]  /*0910*/  SHF.L.U64.HI R8, R10.reuse, 0x1, R11 ;  /* 0x000000010a087819 */ /* 0x044fe2000001020b */
[----:B------:R-:W-:-:S03]  /*0920*/  IMAD.SHL.U32 R5, R10, 0x2, RZ ;  /* 0x000000020a057824 */ /* 0x000fc600078e00ff */
[--C-:B------:R-:W-:Y:S02]  /*0930*/  SHF.R.U32.HI R9, RZ, 0x4, R8.reuse ;  /* 0x00000004ff097819 */ /* 0x100fe40000011608 */
[----:B------:R-:W-:-:S05]  /*0940*/  SHF.R.U64 R5, R5, 0x4, R8 ;  /* 0x0000000405057819 */ /* 0x000fca0000001208 */
[----:B------:R2:W-:Y:S01]  /*0950*/  STS [UR20+0xc], R5 ;  /* 0x00000c05ff007988 */ /* 0x0005e20008000814 */
[----:B----4-:R-:W-:Y:S02]  /*0960*/  LOP3.LUT R4, R4, 0x7, RZ, 0xb8, !PT ;  /* 0x0000000704047812 */ /* 0x010fe400078eb8ff */
[----:B-1----:R-:W-:-:S03]  /*0970*/  LOP3.LUT R2, R2, 0xf, R9, 0xb8, !PT ;  /* 0x0000000f02027812 */ /* 0x002fc600078eb809 */
[----:B------:R2:W-:Y:S04]  /*0980*/  STS [UR20+0x34], R4 ;  /* 0x00003404ff007988 */ /* 0x0005e80008000814 */
[----:B------:R2:W-:Y:S02]  /*0990*/  STS [UR20+0x1c], R2 ;  /* 0x00001c02ff007988 */ /* 0x0005e40008000814 */
.L_x_21:
[----:B------:R-:W-:Y:S05]  /*09a0*/  BSYNC B1 ;  /* 0x0000000000017941 */ /* 0x000fea0003800000 */
.L_x_20:
[----:B------:R-:W-:Y:S04]  /*09b0*/  BSSY B2, `(.L_x_22) ;  /* 0x000001a000027945 */ /* 0x000fe80003800000 */
[----:B------:R-:W-:Y:S04]  /*09c0*/  BSSY B1, `(.L_x_23) ;  /* 0x0000015000017945 */ /* 0x000fe80003800000 */
[----:B------:R-:W-:Y:S05]  /*09d0*/  @P2 BRA `(.L_x_24) ;  /* 0x0000000000202947 */ /* 0x000fea0003800000 */
[----:B-1234-:R-:W1:Y:S02]  /*09e0*/  LDS R2, [UR20+0x34] ;  /* 0x00003414ff027984 */ /* 0x01ee640008000800 */
[----:B-1----:R-:W-:-:S05]  /*09f0*/  LOP3.LUT R2, R2, 0x38, RZ, 0xb8, !PT ;  /* 0x0000003802027812 */ /* 0x002fca00078eb8ff */
[----:B------:R1:W-:Y:S01]  /*0a00*/  STS [UR20+0x34], R2 ;  /* 0x00003402ff007988 */ /* 0x0003e20008000814 */
[----:B------:R-:W-:Y:S05]  /*0a10*/  @P2 BRA `(.L_x_25) ;  /* 0x0000000000202947 */ /* 0x000fea0003800000 */
[----:B-1----:R-:W1:Y:S01]  /*0a20*/  LDS R2, [UR20+0x8] ;  /* 0x00000814ff027984 */ /* 0x002e620008000800 */
[----:B------:R-:W-:-:S05]  /*0a30*/  IMAD.MOV.U32 R5, RZ, RZ, 0x780 ;  /* 0x00000780ff057424 */ /* 0x000fca00078e00ff */
[----:B-1----:R-:W-:-:S05]  /*0a40*/  LOP3.LUT R2, R2, 0x300, R5, 0xd8, !PT ;  /* 0x0000030002027812 */ /* 0x002fca00078ed805 */
[----:B------:R1:W-:Y:S02]  /*0a50*/  STS [UR20+0x8], R2 ;  /* 0x00000802ff007988 */ /* 0x0003e40008000814 */
.L_x_24:
[----:B------:R-:W-:Y:S05]  /*0a60*/  @P2 BRA `(.L_x_26) ;  /* 0x0000000000282947 */ /* 0x000fea0003800000 */
[----:B-1234-:R-:W1:Y:S02]  /*0a70*/  LDS R2, [UR20+0x8] ;  /* 0x00000814ff027984 */ /* 0x01ee640008000800 */
[----:B-1----:R-:W-:-:S05]  /*0a80*/  LOP3.LUT R2, R2, 0x1800, RZ, 0xb8, !PT ;  /* 0x0000180002027812 */ /* 0x002fca00078eb8ff */
[----:B------:R2:W-:Y:S02]  /*0a90*/  STS [UR20+0x8], R2 ;  /* 0x00000802ff007988 */ /* 0x0005e40008000814 */
.L_x_25:
[----:B------:R-:W-:Y:S05]  /*0aa0*/  @P2 BREAK B1 ;  /* 0x0000000000012942 */ /* 0x000fea0003800000 */
[----:B------:R-:W-:Y:S05]  /*0ab0*/  @P2 BRA `(.L_x_27) ;  /* 0x0000000000242947 */ /* 0x000fea0003800000 */
[----:B-12---:R-:W1:Y:S01]  /*0ac0*/  LDS R2, [UR20+0x8] ;  /* 0x00000814ff027984 */ /* 0x006e620008000800 */
[----:B------:R-:W-:-:S05]  /*0ad0*/  IMAD.MOV.U32 R5, RZ, RZ, 0x6000 ;  /* 0x00006000ff057424 */ /* 0x000fca00078e00ff */
[----:B-1----:R-:W-:-:S04]  /*0ae0*/  LOP3.LUT R2, R2, 0x6000, R5, 0xd8, !PT ;  /* 0x0000600002027812 */ /* 0x002fc800078ed805 */
[----:B------:R-:W-:-:S05]  /*0af0*/  LOP3.LUT R2, R2, 0x400000, RZ, 0xb8, !PT ;  /* 0x0040000002027812 */ /* 0x000fca00078eb8ff */
[----:B------:R1:W-:Y:S02]  /*0b00*/  STS [UR20+0x8], R2 ;  /* 0x00000802ff007988 */ /* 0x0003e40008000814 */
.L_x_26:
[----:B------:R-:W-:Y:S05]  /*0b10*/  BSYNC B1 ;  /* 0x0000000000017941 */ /* 0x000fea0003800000 */
.L_x_23:
[----:B-1234-:R-:W1:Y:S02]  /*0b20*/  @!P2 LDS R2, [UR20+0x8] ;  /* 0x00000814ff02a984 */ /* 0x01ee640008000800 */
[----:B-1----:R-:W-:-:S05]  /*0b30*/  @!P2 LOP3.LUT R2, R2, 0x8000, RZ, 0xb8, !PT ;  /* 0x000080000202a812 */ /* 0x002fca00078eb8ff */
[----:B------:R3:W-:Y:S02]  /*0b40*/  @!P2 STS [UR20+0x8], R2 ;  /* 0x00000802ff00a988 */ /* 0x0007e40008000814 */
.L_x_27:
[----:B------:R-:W-:Y:S05]  /*0b50*/  BSYNC B2 ;  /* 0x0000000000027941 */ /* 0x000fea0003800000 */
.L_x_22:
[----:B------:R-:W-:Y:S05]  /*0b60*/  WARPSYNC.ALL ;  /* 0x0000000000007948 */ /* 0x000fea0003800000 */
[----:B------:R-:W-:-:S04]  /*0b70*/  UIADD3 UR25, UR4, 0x80, URZ ;  /* 0x0000008004197890 */ /* 0x000fc8000fffe03f */
[----:B------:R-:W-:-:S04]  /*0b80*/  UIADD3 UR24, UP0, UR25, UR26, URZ ;  /* 0x0000001a19187290 */ /* 0x000fc8000ff1e03f */
[----:B------:R-:W-:Y:S01]  /*0b90*/  ULEA.HI.X.SX32 UR25, UR25, UR27, 0x1, UP0 ;  /* 0x0000001b19197291 */ /* 0x000fe200080f0e3f */
[----:B------:R-:W-:Y:S11]  /*0ba0*/  @P0 BRA `(.L_x_28) ;  /* 0x0000000000280947 */ /* 0x000ff60003800000 */
        /* <DEDUP_REMOVED lines=10> */
.L_x_28:
[----:B------:R-:W-:Y:S05]  /*0c50*/  @P0 BRA `(.L_x_29) ;  /* 0x00000000000c0947 */ /* 0x000fea0003800000 */
[----:B------:R0:W-:Y:S01]  /*0c60*/  UTMACMDFLUSH ;  /* 0x00000000000079b7 */ /* 0x0001e20000000000 */
[----:B------:R-:W-:Y:S05]  /*0c70*/  @P0 BRA `(.L_x_29) ;  /* 0x0000000000040947 */ /* 0x000fea0003800000 */
[----:B------:R-:W-:-:S04]  /*0c80*/  DEPBAR.LE SB0, 0x0 ;  /* 0x000080000000791a */ /* 0x000fc80000000000 */
.L_x_29:
        /* <DEDUP_REMOVED lines=8> */
[----:B----4-:R-:W2:Y:S01]  /*0d10*/  LDC.64 R8, c[0x0][0x220] ;  /* 0x00008800ff087b82 */ /* 0x010ea20000000a00 */
[----:B------:R-:W-:Y:S02]  /*0d20*/  IMAD.MOV.U32 R5, RZ, RZ, 0x70 ;  /* 0x00000070ff057424 */ /* 0x000fe400078e00ff */
[----:B--2---:R2:W-:Y:S03]  /*0d30*/  STS.64 [UR20], R8 ;  /* 0x00000008ff007988 */ /* 0x0045e60008000a14 */
[----:B-1----:R-:W-:-:S05]  /*0d40*/  LOP3.LUT R2, R2, 0x10, R5, 0xd8, !PT ;  /* 0x0000001002027812 */ /* 0x002fca00078ed805 */
[----:B------:R2:W-:Y:S02]  /*0d50*/  STS [UR20+0x8], R2 ;  /* 0x00000802ff007988 */ /* 0x0005e40008000814 */
.L_x_31:
[----:B----4-:R-:W-:Y:S05]  /*0d60*/  BSYNC B2 ;  /* 0x0000000000027941 */ /* 0x010fea0003800000 */
.L_x_30:
[----:B------:R-:W-:Y:S04]  /*0d70*/  BSSY B3, `(.L_x_32) ;  /* 0x0000011000037945 */ /* 0x000fe80003800000 */
[----:B------:R-:W-:Y:S04]  /*0d80*/  BSSY B2, `(.L_x_33) ;  /* 0x000000e000027945 */ /* 0x000fe80003800000 */
[----:B------:R-:W-:Y:S05]  /*0d90*/  @P2 BRA `(.L_x_34) ;  /* 0x0000000000242947 */ /* 0x000fea0003800000 */
[----:B-123--:R-:W1:Y:S01]  /*0da0*/  LDS R2, [UR20+0x34] ;  /* 0x00003414ff027984 */ /* 0x00ee620008000800 */
[----:B------:R-:W-:-:S05]  /*0db0*/  IMAD.MOV.U32 R5, RZ, RZ, 0x3f000000 ;  /* 0x3f000000ff057424 */ /* 0x000fca00078e00ff */
[----:B-1----:R-:W-:-:S05]  /*0dc0*/  LOP3.LUT R2, R2, 0xff000000, R5, 0xb8, !PT ;  /* 0xff00000002027812 */ /* 0x002fca00078eb805 */
[----:B------:R1:W-:Y:S01]  /*0dd0*/  STS [UR20+0x34], R2 ;  /* 0x00003402ff007988 */ /* 0x0003e20008000814 */
[----:B------:R-:W-:Y:S05]  /*0de0*/  @P2 BRA `(.L_x_35) ;  /* 0x00000000001c2947 */ /* 0x000fea0003800000 */
[----:B-1----:R-:W1:Y:S01]  /*0df0*/  LDS R2, [UR20+0x38] ;  /* 0x00003814ff027984 */ /* 0x002e620008000800 */
[----:B------:R-:W-:-:S05]  /*0e00*/  IMAD.MOV.U32 R5, RZ, RZ, 0xff ;  /* 0x000000ffff057424 */ /* 0x000fca00078e00ff */
[----:B-1----:R-:W-:-:S05]  /*0e10*/  LOP3.LUT R2, R2, 0xff, R5, 0xb8, !PT ;  /* 0x000000ff02027812 */ /* 0x002fca00078eb805 */
[----:B------:R4:W-:Y:S02]  /*0e20*/  STS [UR20+0x38], R2 ;  /* 0x00003802ff007988 */ /* 0x0009e40008000814 */
.L_x_34:
[----:B------:R-:W-:Y:S05]  /*0e30*/  @P2 BREAK B2 ;  /* 0x0000000000022942 */ /* 0x000fea0003800000 */
[----:B------:R-:W-:Y:S05]  /*0e40*/  @P2 BRA `(.L_x_36) ;  /* 0x00000000000c2947 */ /* 0x000fea0003800000 */
[----:B------:R1:W-:Y:S02]  /*0e50*/  STS [UR20+0x20], R7 ;  /* 0x00002007ff007988 */ /* 0x0003e40008000814 */
.L_x_35:
[----:B------:R-:W-:Y:S05]  /*0e60*/  BSYNC B2 ;  /* 0x0000000000027941 */ /* 0x000fea0003800000 */
.L_x_33:
[----:B------:R1:W-:Y:S02]  /*0e70*/  @!P2 STS [UR20+0x24], R6 ;  /* 0x00002406ff00a988 */ /* 0x0003e40008000814 */
.L_x_36:
[----:B------:R-:W-:Y:S05]  /*0e80*/  BSYNC B3 ;  /* 0x0000000000037941 */ /* 0x000fea0003800000 */
.L_x_32:
[----:B------:R-:W-:Y:S05]  /*0e90*/  WARPSYNC.ALL ;  /* 0x0000000000007948 */ /* 0x000fea0003800000 */
[----:B------:R-:W-:Y:S04]  /*0ea0*/  BSSY B3, `(.L_x_37) ;  /* 0x000000e000037945 */ /* 0x000fe80003800000 */
[----:B------:R-:W-:Y:S05]  /*0eb0*/  @P2 BRA `(.L_x_38) ;  /* 0x0000000000302947 */ /* 0x000fea0003800000 */
[----:B------:R-:W5:Y:S01]  /*0ec0*/  LDS R4, [UR20+0x34] ;  /* 0x00003414ff047984 */ /* 0x000f620008000800 */
[----:B--2---:R-:W2:Y:S03]  /*0ed0*/  LDC.64 R8, c[0x0][0x248] ;  /* 0x00009200ff087b82 */ /* 0x004ea60000000a00 */
[----:B-1-34-:R-:W1:Y:S01]  /*0ee0*/  LDS R2, [UR20+0x1c] ;  /* 0x00001c14ff027984 */ /* 0x01ae620008000800 */
[C---:B--2---:R-:W-:Y:S01]  /*0ef0*/  SHF.L.U64.HI R6, R8.reuse, 0x1, R9 ;  /* 0x0000000108067819 */ /* 0x044fe20000010209 */
[----:B------:R-:W-:-:S03]  /*0f00*/  IMAD.SHL.U32 R5, R8, 0x2, RZ ;  /* 0x0000000208057824 */ /* 0x000fc600078e00ff */
[--C-:B------:R-:W-:Y:S02]  /*0f10*/  SHF.R.U32.HI R7, RZ, 0x4, R6.reuse ;  /* 0x00000004ff077819 */ /* 0x100fe40000011606 */
[----:B------:R-:W-:-:S05]  /*0f20*/  SHF.R.U64 R5, R5, 0x4, R6 ;  /* 0x0000000405057819 */ /* 0x000fca0000001206 */
[----:B------:R2:W-:Y:S01]  /*0f30*/  STS [UR20+0xc], R5 ;  /* 0x00000c05ff007988 */ /* 0x0005e20008000814 */
[----:B-----5:R-:W-:Y:S02]  /*0f40*/  LOP3.LUT R4, R4, 0x7, RZ, 0xb8, !PT ;  /* 0x0000000704047812 */ /* 0x020fe400078eb8ff */
[----:B-1----:R-:W-:-:S03]  /*0f50*/  LOP3.LUT R2, R2, 0xf, R7, 0xb8, !PT ;  /* 0x0000000f02027812 */ /* 0x002fc600078eb807 */
[----:B------:R2:W-:Y:S04]  /*0f60*/  STS [UR20+0x34], R4 ;  /* 0x00003404ff007988 */ /* 0x0005e80008000814 */
[----:B------:R2:W-:Y:S02]  /*0f70*/  STS [UR20+0x1c], R2 ;  /* 0x00001c02ff007988 */ /* 0x0005e40008000814 */
.L_x_38:
[----:B------:R-:W-:Y:S05]  /*0f80*/  BSYNC B3 ;  /* 0x0000000000037941 */ /* 0x000fea0003800000 */
.L_x_37:
        /* <DEDUP_REMOVED lines=11> */
.L_x_41:
[----:B------:R-:W-:Y:S05]  /*1040*/  @P2 BRA `(.L_x_43) ;  /* 0x0000000000282947 */ /* 0x000fea0003800000 */
[----:B-1234-:R-:W1:Y:S02]  /*1050*/  LDS R2, [UR20+0x8] ;  /* 0x00000814ff027984 */ /* 0x01ee640008000800 */
[----:B-1----:R-:W-:-:S05]  /*1060*/  LOP3.LUT R2, R2, 0x1800, RZ, 0xb8, !PT ;  /* 0x0000180002027812 */ /* 0x002fca00078eb8ff */
[----:B------:R2:W-:Y:S02]  /*1070*/  STS [UR20+0x8], R2 ;  /* 0x00000802ff007988 */ /* 0x0005e40008000814 */
.L_x_42:
[----:B------:R-:W-:Y:S05]  /*1080*/  @P2 BREAK B4 ;  /* 0x0000000000042942 */ /* 0x000fea0003800000 */
[----:B------:R-:W-:Y:S05]  /*1090*/  @P2 BRA `(.L_x_44) ;  /* 0x0000000000242947 */ /* 0x000fea0003800000 */
[----:B-12---:R-:W1:Y:S01]  /*10a0*/  LDS R2, [UR20+0x8] ;  /* 0x00000814ff027984 */ /* 0x006e620008000800 */
[----:B------:R-:W-:-:S05]  /*10b0*/  IMAD.MOV.U32 R5, RZ, RZ, 0x6000 ;  /* 0x00006000ff057424 */ /* 0x000fca00078e00ff */
[----:B-1----:R-:W-:-:S04]  /*10c0*/  LOP3.LUT R2, R2, 0x6000, R5, 0xd8, !PT ;  /* 0x0000600002027812 */ /* 0x002fc800078ed805 */
[----:B------:R-:W-:-:S05]  /*10d0*/  LOP3.LUT R2, R2, 0x400000, RZ, 0xb8, !PT ;  /* 0x0040000002027812 */ /* 0x000fca00078eb8ff */
[----:B------:R1:W-:Y:S02]  /*10e0*/  STS [UR20+0x8], R2 ;  /* 0x00000802ff007988 */ /* 0x0003e40008000814 */
.L_x_43:
[----:B------:R-:W-:Y:S05]  /*10f0*/  BSYNC B4 ;  /* 0x0000000000047941 */ /* 0x000fea0003800000 */
.L_x_40:
[----:B-1234-:R-:W1:Y:S02]  /*1100*/  @!P2 LDS R2, [UR20+0x8] ;  /* 0x00000814ff02a984 */ /* 0x01ee640008000800 */
[----:B-1----:R-:W-:-:S05]  /*1110*/  @!P2 LOP3.LUT R2, R2, 0x8000, RZ, 0xb8, !PT ;  /* 0x000080000202a812 */ /* 0x002fca00078eb8ff */
[----:B------:R3:W-:Y:S02]  /*1120*/  @!P2 STS [UR20+0x8], R2 ;  /* 0x00000802ff00a988 */ /* 0x0007e40008000814 */
.L_x_44:
[----:B------:R-:W-:Y:S05]  /*1130*/  BSYNC B3 ;  /* 0x0000000000037941 */ /* 0x000fea0003800000 */
.L_x_39:
[----:B------:R-:W-:Y:S05]  /*1140*/  WARPSYNC.ALL ;  /* 0x0000000000007948 */ /* 0x000fea0003800000 */
[----:B------:R4:W-:Y:S01]  /*1150*/  STL [R1], RZ ;  /* 0x000000ff01007387 */ /* 0x0009e20000100800 */
[----:B------:R-:W-:Y:S01]  /*1160*/  UIADD3 UR4, UR4, 0x100, URZ ;  /* 0x0000010004047890 */ /* 0x000fe2000fffe03f */
[----:B------:R-:W-:Y:S02]  /*1170*/  ISETP.GE.AND P1, PT, R13, 0x1, PT ;  /* 0x000000010d00780c */ /* 0x000fe40003f26270 */
[----:B------:R-:W-:Y:S01]  /*1180*/  SHF.R.U32.HI R6, RZ, 0x5, R20 ;  /* 0x00000005ff067819 */ /* 0x000fe20000011614 */
[----:B------:R-:W-:-:S04]  /*1190*/  UIADD3 UR26, UP0, UR4, UR26, URZ ;  /* 0x0000001a041a7290 */ /* 0x000fc8000ff1e03f */
[----:B------:R-:W-:Y:S01]  /*11a0*/  ULEA.HI.X.SX32 UR27, UR4, UR27, 0x1, UP0 ;  /* 0x0000001b041b7291 */ /* 0x000fe200080f0e3f */
[----:B----4-:R-:W-:Y:S11]  /*11b0*/  @P0 BRA `(.L_x_45) ;  /* 0x0000000000280947 */ /* 0x010ff60003800000 */
        /* <DEDUP_REMOVED lines=10> */
.L_x_45:
[----:B------:R-:W-:Y:S05]  /*1260*/  @P0 BRA `(.L_x_46) ;  /* 0x00000000000c0947 */ /* 0x000fea0003800000 */
[----:B------:R0:W-:Y:S01]  /*1270*/  UTMACMDFLUSH ;  /* 0x00000000000079b7 */ /* 0x0001e20000000000 */
[----:B------:R-:W-:Y:S05]  /*1280*/  @P0 BRA `(.L_x_46) ;  /* 0x0000000000040947 */ /* 0x000fea0003800000 */
[----:B------:R-:W-:-:S04]  /*1290*/  DEPBAR.LE SB0, 0x0 ;  /* 0x000080000000791a */ /* 0x000fc80000000000 */
.L_x_46:
[----:B------:R1:W-:Y:S01]  /*12a0*/  STL [R1+0x4], RZ ;  /* 0x000004ff01007387 */ /* 0x0003e20000100800 */
[----:B------:R-:W-:Y:S05]  /*12b0*/  WARPSYNC.ALL ;  /* 0x0000000000007948 */ /* 0x000fea0003800000 */
[----:B------:R1:W-:Y:S01]  /*12c0*/  STL [R1+0x8], RZ ;  /* 0x000008ff01007387 */ /* 0x0003e20000100800 */
[----:B-----5:R-:W-:Y:S01]  /*12d0*/  VOTEU.ALL UP0, P2 ;  /* 0x00000000003f7886 */ /* 0x020fe20001000000 */
[----:B------:R-:W-:Y:S01]  /*12e0*/  UMOV UR4, 0x1 ;  /* 0x0000000100047882 */ /* 0x000fe20000000000 */
[----:B------:R-:W-:Y:S01]  /*12f0*/  VOTEU.ALL UP1, P2 ;  /* 0x00000000003f7886 */ /* 0x000fe20001020000 */
[----:B------:R1:W-:Y:S01]  /*1300*/  STL [R1+0xc], RZ ;  /* 0x00000cff01007387 */ /* 0x0003e20000100800 */
[----:B------:R-:W-:Y:S01]  /*1310*/  R2UR UR21, R6 ;  /* 0x00000000061572ca */ /* 0x000fe200000e0000 */
[----:B------:R-:W-:-:S04]  /*1320*/  @!UP0 UIADD3 UR6, -UR4, 0x100000, URZ ;  /* 0x0010000004068890 */ /* 0x000fc8000fffe13f */
[----:B------:R-:W-:Y:S02]  /*1330*/  @!UP0 USHF.L.U32 UR7, UR6, 0xb, URZ ;  /* 0x0000000b06078899 */ /* 0x000fe4000800063f */
[----:B------:R-:W-:Y:S01]  /*1340*/  @!UP0 USHF.L.U32 UR6, UR6, 0x1, URZ ;  /* 0x0000000106068899 */ /* 0x000fe2000800063f */
[----:B------:R-:W-:Y:S01]  /*1350*/  CS2R R152, SRZ ;  /* 0x0000000000987805 */ /* 0x000fe2000001ff00 */
[----:B------:R1:W-:Y:S01]  /*1360*/  STL [R1+0x10], RZ ;  /* 0x000010ff01007387 */ /* 0x0003e20000100800 */
[----:B------:R-:W-:-:S04]  /*1370*/  @!UP0 UIADD3 UR4, -UR4, 0x100000, URZ ;  /* 0x0010000004048890 */ /* 0x000fc8000fffe13f */
[----:B------:R-:W-:Y:S02]  /*1380*/  @!UP0 USHF.L.U32 UR5, UR4, 0xb, URZ ;  /* 0x0000000b04058899 */ /* 0x000fe4000800063f */
[----:B------:R-:W-:Y:S01]  /*1390*/  @!UP0 USHF.L.U32 UR4, UR4, 0x1, URZ ;  /* 0x0000000104048899 */ /* 0x000fe2000800063f */
[----:B------:R-:W-:Y:S01]  /*13a0*/  CS2R R154, SRZ ;  /* 0x00000000009a7805 */ /* 0x000fe2000001ff00 */
[----:B------:R-:W-:Y:S01]  /*13b0*/  VOTEU.ALL UP0, P2 ;  /* 0x00000000003f7886 */ /* 0x000fe20001000000 */
[----:B------:R1:W-:Y:S01]  /*13c0*/  STL [R1+0x14], RZ ;  /* 0x000014ff01007387 */ /* 0x0003e20000100800 */
[----:B------:R-:W-:Y:S01]  /*13d0*/  USHF.L.U32 UR28, UR29, 0x7, URZ ;  /* 0x000000071d1c7899 */ /* 0x000fe2000800063f */
[----:B------:R-:W-:Y:S01]  /*13e0*/  CS2R R156, SRZ ;  /* 0x00000000009c7805 */ /* 0x000fe2000001ff00 */
[----:B------:R-:W-:Y:S01]  /*13f0*/  USHF.L.U32 UR11, UR30, 0x8, URZ ;  /* 0x000000081e0b7899 */ /* 0x000fe2000800063f */
[----:B------:R1:W-:Y:S01]  /*1400*/  STL [R1+0x18], RZ ;  /* 0x000018ff01007387 */ /* 0x0003e20000100800 */
[----:B------:R-:W-:-:S02]  /*1410*/  CS2R R158, SRZ ;  /* 0x00000000009e7805 */ /* 0x000fc4000001ff00 */
[----:B------:R-:W-:Y:S02]  /*1420*/  CS2R R160, SRZ ;  /* 0x0000000000a07805 */ /* 0x000fe4000001ff00 */
[----:B------:R-:W-:Y:S01]  /*1430*/  CS2R R162, SRZ ;  /* 0x0000000000a27805 */ /* 0x000fe2000001ff00 */
[----:B------:R1:W-:Y:S01]  /*1440*/  STL [R1+0x1c], RZ ;  /* 0x00001cff01007387 */ /* 0x0003e20000100800 */
[----:B------:R-:W-:Y:S02]  /*1450*/  CS2R R164, SRZ ;  /* 0x0000000000a47805 */ /* 0x000fe4000001ff00 */
[----:B------:R-:W-:Y:S02]  /*1460*/  CS2R R166, SRZ ;  /* 0x0000000000a67805 */ /* 0x000fe4000001ff00 */
[----:B------:R-:W-:Y:S01]  /*1470*/  CS2R R168, SRZ ;  /* 0x0000000000a87805 */ /* 0x000fe2000001ff00 */
        /* <DEDUP_REMOVED lines=96> */
[----:B------:R-:W-:Y:S01]  /*1a80*/  BAR.SYNC.DEFER_BLOCKING 0x0 ;  /* 0x0000000000007b1d */ /* 0x000fe20000010000 */
[----:B------:R-:W-:-:S02]  /*1a90*/  CS2R R58, SRZ ;  /* 0x00000000003a7805 */ /* 0x000fc4000001ff00 */
[----:B------:R-:W-:Y:S02]  /*1aa0*/  CS2R R60, SRZ ;  /* 0x00000000003c7805 */ /* 0x000fe4000001ff00 */
[----:B------:R-:W-:Y:S02]  /*1ab0*/  CS2R R62, SRZ ;  /* 0x00000000003e7805 */ /* 0x000fe4000001ff00 */
[----:B------:R-:W-:Y:S02]  /*1ac0*/  CS2R R64, SRZ ;  /* 0x0000000000407805 */ /* 0x000fe4000001ff00 */
        /* <DEDUP_REMOVED lines=13> */
[----:B------:R-:W-:Y:S01]  /*1ba0*/  CS2R R86, SRZ ;  /* 0x0000000000567805 */ /* 0x000fe2000001ff00 */
[----:B------:R1:W-:Y:S04]  /*1bb0*/  STL [R1+0x8c], RZ ;  /* 0x00008cff01007387 */ /* 0x0003e80000100800 */
[----:B------:R1:W-:Y:S04]  /*1bc0*/  STL [R1+0x90], RZ ;  /* 0x000090ff01007387 */ /* 0x0003e80000100800 */
[----:B------:R-:W2:Y:S02]  /*1bd0*/  FENCE.VIEW.ASYNC.S ;  /* 0x00000000000073c6 */ /* 0x000ea40000000000 */
[----:B--2---:R1:W2:Y:S02]  /*1be0*/  @!UP0 SYNCS.EXCH.64 URZ, [UR20+0xc000], UR6 ;  /* 0x00c00006143f85b2 */ /* 0x0042a40008000100 */
[----:B------:R1:W-:Y:S04]  /*1bf0*/  STL [R1+0x94], RZ ;  /* 0x000094ff01007387 */ /* 0x0003e80000100800 */
        /* <DEDUP_REMOVED lines=18> */
[----:B------:R1:W-:Y:S01]  /*1d20*/  STL [R1+0xe0], RZ ;  /* 0x0000e0ff01007387 */ /* 0x0003e20000100800 */
[----:B--2---:R-:W-:Y:S06]  /*1d30*/  BAR.SYNC.DEFER_BLOCKING 0x0 ;  /* 0x0000000000007b1d */ /* 0x004fec0000010000 */
[----:B------:R1:W-:Y:S04]  /*1d40*/  STL [R1+0xe4], RZ ;  /* 0x0000e4ff01007387 */ /* 0x0003e80000100800 */
[----:B------:R1:W-:Y:S04]  /*1d50*/  STL [R1+0xe8], RZ ;  /* 0x0000e8ff01007387 */ /* 0x0003e80000100800 */
[----:B------:R1:W-:Y:S04]  /*1d60*/  STL [R1+0xec], RZ ;  /* 0x0000ecff01007387 */ /* 0x0003e80000100800 */
[----:B------:R1:W-:Y:S04]  /*1d70*/  STL [R1+0xf0], RZ ;  /* 0x0000f0ff01007387 */ /* 0x0003e80000100800 */
[----:B------:R1:W-:Y:S01]  /*1d80*/  STL [R1+0xf4], RZ ;  /* 0x0000f4ff01007387 */ /* 0x0003e20000100800 */
[----:B------:R1:W2:Y:S03]  /*1d90*/  @!UP1 SYNCS.EXCH.64 URZ, [UR20+0xc008], UR4 ;  /* 0x00c00804143f95b2 */ /* 0x0002a60008000100 */
[----:B------:R1:W-:Y:S04]  /*1da0*/  STL [R1+0xf8], RZ ;  /* 0x0000f8ff01007387 */ /* 0x0003e80000100800 */
[----:B------:R1:W-:Y:S01]  /*1db0*/  STL [R1+0xfc], RZ ;  /* 0x0000fcff01007387 */ /* 0x0003e20000100800 */
[----:B------:R-:W-:Y:S05]  /*1dc0*/  @!P1 BRA `(.L_x_47) ;  /* 0x0000001400f89947 */ /* 0x000fea0003800000 */
[----:B------:R1:W-:Y:S01]  /*1dd0*/  STL [R1], RZ ;  /* 0x000000ff01007387 */ /* 0x0003e20000100800 */
[----:B------:R-:W-:Y:S02]  /*1de0*/  CS2R R152, SRZ ;  /* 0x0000000000987805 */ /* 0x000fe4000001ff00 */
        /* <DEDUP_REMOVED lines=127> */
[----:B-1----:R-:W-:Y:S01]  /*25e0*/  UMOV UR4, URZ ;  /* 0x0000003f00047c82 */ /* 0x002fe20008000000 */
[----:B------:R-:W-:-:S02]  /*25f0*/  UMOV UR10, URZ ;  /* 0x0000003f000a7c82 */ /* 0x000fc40008000000 */
        /* <DEDUP_REMOVED lines=30> */
[----:B--2---:R1:W-:Y:S02]  /*27e0*/  STL [R1+0xfc], RZ ;  /* 0x0000fcff01007387 */ /* 0x0043e40000100800 */
.L_x_49:
[----:B------:R-:W-:Y:S01]  /*27f0*/  BAR.SYNC.DEFER_BLOCKING 0x0 ;  /* 0x0000000000007b1d */ /* 0x000fe20000010000 */
[----:B------:R-:W-:Y:S01]  /*2800*/  ULEA UR18, UR4, UR20, 0x3 ;  /* 0x0000001404127291 */ /* 0x000fe2000f8e183f */
[----:B---3--:R-:W-:Y:S01]  /*2810*/  @!P2 IMAD.MOV.U32 R2, RZ, RZ, 0x6000 ;  /* 0x00006000ff02a424 */ /* 0x008fe200078e00ff */
[----:B------:R-:W-:Y:S01]  /*2820*/  ELECT P0, URZ, PT ;  /* 0x00000000003f782f */ /* 0x000fe20003800000 */
[----:B------:R-:W-:-:S03]  /*2830*/  ULEA UR8, UR4, UR20, 0xe ;  /* 0x0000001404087291 */ /* 0x000fc6000f8e703f */
[----:B------:R-:W-:Y:S02]  /*2840*/  ISETP.LT.U32.AND P0, PT, R3, 0x20, P0 ;  /* 0x000000200300780c */ /* 0x000fe40000701070 */
[----:B------:R-:W-:Y:S01]  /*2850*/  ELECT P1, URZ, PT ;  /* 0x00000000003f782f */ /* 0x000fe20003820000 */
[----:B------:R-:W-:-:S03]  /*2860*/  ULEA UR5, UR4, UR20, 0xd ;  /* 0x0000001404057291 */ /* 0x000fc6000f8e683f */
[----:B------:R-:W-:Y:S01]  /*2870*/  ISETP.LT.U32.AND P1, PT, R3, 0x40, P1 ;  /* 0x000000400300780c */ /* 0x000fe20000f21070 */
[----:B------:R-:W-:Y:S02]  /*2880*/  ULOP3.LUT UR12, UR21, 0x1, URZ, 0xc0, !UPT ;  /* 0x00000001150c7892 */ /* 0x000fe4000f8ec03f */
[----:B------:R-:W-:Y:S02]  /*2890*/  UIADD3 UR5, UR5, 0x8000, URZ ;  /* 0x0000800005057890 */ /* 0x000fe4000fffe03f */
[----:B------:R-:W-:Y:S02]  /*28a0*/  ULEA UR14, UR12, UR28, 0x6 ;  /* 0x0000001c0c0e7291 */ /* 0x000fe4000f8e303f */
[----:B------:R-:W-:Y:S01]  /*28b0*/  ULEA UR12, UR12, UR5, 0xc ;  /* 0x000000050c0c7291 */ /* 0x000fe2000f8e603f */
[----:B------:R-:W-:Y:S01]  /*28c0*/  VOTEU.ANY UP0, P0 ;  /* 0x00000000003f7886 */ /* 0x000fe20000000100 */
[----:B------:R-:W-:Y:S01]  /*28d0*/  VOTEU.ANY UP2, P0 ;  /* 0x00000000003f7886 */ /* 0x000fe20000040100 */
[----:B------:R-:W-:Y:S01]  /*28e0*/  UMOV UR15, UR10 ;  /* 0x0000000a000f7c82 */ /* 0x000fe20008000000 */
[----:B------:R2:W-:Y:S01]  /*28f0*/  @!P2 SYNCS.ARRIVE.TRANS64 RZ, [UR18+0xc000], R2 ;  /* 0x00c00002ffffa9a7 */ /* 0x0005e20008000012 */
[----:B------:R3:W-:Y:S06]  /*2900*/  MEMBAR.ALL.CTA ;  /* 0x0000000000007992 */ /* 0x0007ec0000008000 */
[----:B---3--:R-:W3:Y:S01]  /*2910*/  FENCE.VIEW.ASYNC.S ;  /* 0x00000000000073c6 */ /* 0x008ee20000000000 */
[----:B------:R-:W-:Y:S01]  /*2920*/  @UP0 UIADD3 UR9, UR18, 0xc000, URZ ;  /* 0x0000c00012090890 */ /* 0x000fe2000fffe03f */
[----:B------:R-:W-:Y:S01]  /*2930*/  @UP0 UMOV UR6, UR22 ;  /* 0x0000001600060c82 */ /* 0x000fe20008000000 */
[----:B------:R-:W-:Y:S01]  /*2940*/  @UP0 UMOV UR7, UR23 ;  /* 0x0000001700070c82 */ /* 0x000fe20008000000 */
[----:B---3--:R-:W-:Y:S01]  /*2950*/  VOTEU.ANY UP1, P1 ;  /* 0x00000000003f7886 */ /* 0x008fe20000820100 */
[----:B------:R-:W-:Y:S01]  /*2960*/  VOTEU.ANY UP3, P1 ;  /* 0x00000000003f7886 */ /* 0x000fe20000860100 */
[----:B--2---:R-:W-:-:S03]  /*2970*/  SHF.L.U32 R2, R0, 0x1f, RZ ;  /* 0x0000001f00027819 */ /* 0x004fc600000006ff */
[----:B------:R-:W-:Y:S01]  /*2980*/  @UP1 UIADD3 UR13, UR18, 0xc000, URZ ;  /* 0x0000c000120d1890 */ /* 0x000fe2000fffe03f */
[----:B------:R-:W-:Y:S01]  /*2990*/  @UP1 UMOV UR16, UR24 ;  /* 0x0000001800101c82 */ /* 0x000fe20008000000 */
[----:B------:R-:W-:Y:S01]  /*29a0*/  @UP1 UMOV UR17, UR25 ;  /* 0x0000001900111c82 */ /* 0x000fe20008000000 */
[----:B------:R-:W-:Y:S06]  /*29b0*/  BAR.SYNC.DEFER_BLOCKING 0x0 ;  /* 0x0000000000007b1d */ /* 0x000fec0000010000 */
[----:B------:R2:W-:Y:S02]  /*29c0*/  @UP2 UTMALDG.2D [UR8], [UR6] ;  /* 0x00000008060025b4 */ /* 0x0005e40008008000 */
[----:B------:R-:W-:Y:S06]  /*29d0*/  BAR.SYNC.DEFER_BLOCKING 0x0 ;  /* 0x0000000000007b1d */ /* 0x000fec0000010000 */
[----:B------:R2:W-:Y:S02]  /*29e0*/  @UP3 UTMALDG.2D [UR12], [UR16] ;  /* 0x0000000c100035b4 */ /* 0x0005e40008008000 */
[----:B------:R-:W-:Y:S06]  /*29f0*/  BAR.SYNC.DEFER_BLOCKING 0x0 ;  /* 0x0000000000007b1d */ /* 0x000fec0000010000 */
[----:B------:R-:W3:Y:S02]  /*2a00*/  SYNCS.PHASECHK.TRANS64.TRYWAIT P0, [UR18+0xc000], R2 ;  /* 0x00c00002ff0075a7 */ /* 0x000ee40008000152 */
[----:B--23--:R-:W-:Y:S05]  /*2a10*/  @!P0 BRA `(.L_x_48) ;  /* 0x0000001c00208947 */ /* 0x00cfea0003800000 */
.L_x_50:
[----:B------:R-:W-:Y:S01]  /*2a20*/  STL.64 [R1+0x1f8], R86 ;  /* 0x0001f85601007387 */ /* 0x000fe20000100a00 */
[----:B------:R-:W-:Y:S01]  /*2a30*/  USHF.R.U32.HI UR5, URZ, 0x4, UR5 ;  /* 0x000000043f057899 */ /* 0x000fe20008011605 */
[----:B------:R-:W2:Y:S02]  /*2a40*/  LDC R2, c[0x0][0x230] ;  /* 0x00008c00ff027b82 */ /* 0x000ea40000000800 */
[----:B------:R-:W-:Y:S04]  /*2a50*/  STL.64 [R1+0x1f0], R84 ;  /* 0x0001f05401007387 */ /* 0x000fe80000100a00 */
        /* <DEDUP_REMOVED lines=29> */
[----:B------:R3:W-:Y:S04]  /*2c30*/  STL.64 [R1+0x100], R24 ;  /* 0x0001001801007387 */ /* 0x0007e80000100a00 */
[----:B---3--:R-:W3:Y:S04]  /*2c40*/  LDL.LU.64 R24, [R1] ;  /* 0x0000000001187983 */ /* 0x008ee80000300a00 */
[----:B------:R-:W3:Y:S04]  /*2c50*/  LDL.LU.64 R26, [R1+0x8] ;  /* 0x00000800011a7983 */ /* 0x000ee80000300a00 */
        /* <DEDUP_REMOVED lines=29> */
[----:B------:R-:W3:Y:S01]  /*2e30*/  LDL.LU.64 R86, [R1+0xf8] ;  /* 0x0000f80001567983 */ /* 0x000ee20000300a00 */
[----:B------:R-:W-:-:S02]  /*2e40*/  USHF.R.U32.HI UR12, URZ, 0x4, UR8 ;  /* 0x000000043f0c7899 */ /* 0x000fc40008011608 */
[----:B------:R-:W-:Y:S02]  /*2e50*/  USGXT.U32 UR6, UR5, 0xe ;  /* 0x0000000e0506789a */ /* 0x000fe40008000000 */
[----:B------:R-:W-:Y:S02]  /*2e60*/  USGXT.U32 UR12, UR12, 0xe ;  /* 0x0000000e0c0c789a */ /* 0x000fe40008000000 */
[----:B------:R-:W-:Y:S01]  /*2e70*/  ULOP3.LUT UR14, UR6, 0x1000000, URZ, 0xfc, !UPT ;  /* 0x01000000060e7892 */ /* 0x000fe2000f8efc3f */
[----:B------:R-:W-:Y:S01]  /*2e80*/  UMOV UR13, 0x80000020 ;  /* 0x80000020000d7882 */ /* 0x000fe20000000000 */
[----:B------:R-:W-:Y:S01]  /*2e90*/  UMOV UR15, 0x40000040 ;  /* 0x40000040000f7882 */ /* 0x000fe20000000000 */
[----:B------:R-:W-:Y:S01]  /*2ea0*/  UIADD3 UR16, UP0, UR12, 0x2, URZ ;  /* 0x000000020c107890 */ /* 0x000fe2000ff1e03f */
[----:B------:R-:W-:Y:S01]  /*2eb0*/  UMOV UR5, URZ ;  /* 0x0000003f00057c82 */ /* 0x000fe20008000000 */
[----:B------:R-:W-:Y:S01]  /*2ec0*/  UMOV UR18, 0x1000080 ;  /* 0x0100008000127882 */ /* 0x000fe20000000000 */
[----:B------:R-:W-:Y:S01]  /*2ed0*/  UMOV UR19, 0x40000040 ;  /* 0x4000004000137882 */ /* 0x000fe20000000000 */
[----:B------:R-:W-:Y:S01]  /*2ee0*/  UMOV UR7, URZ ;  /* 0x0000003f00077c82 */ /* 0x000fe20008000000 */
[----:B------:R-:W-:-:S02]  /*2ef0*/  UIADD3.X UR17, UR5, -0x7fffffe0, URZ, UP0, !UPT ;  /* 0x8000002005117890 */ /* 0x000fc400087fe43f */
[----:B------:R-:W-:Y:S01]  /*2f00*/  UIADD3.64 UR18, UR6, UR18, URZ ;  /* 0x0000001206127297 */ /* 0x000fe2000fffe03f */
[----:B---3--:R-:W-:-:S06]  /*2f10*/  WARPGROUP.ARRIVE ;  /* 0x00000000000079c5 */ /* 0x008fcc0000000000 */
[----:B------:R-:W-:Y:S01]  /*2f20*/  HGMMA.64x128x16.F32 R24, gdesc[UR12].tnspB, R24, gsb0 ;  /* 0x41e000000c1879f0 */ /* 0x000fe20008000818 */
[----:B------:R-:W-:Y:S02]  /*2f30*/  UIADD3.64 UR12, UR16, 0xfe, URZ ;  /* 0x000000fe100c7897 */ /* 0x000fe4000fffe03f */
[----:B------:R-:W-:Y:S02]  /*2f40*/  WARPGROUP.DEPBAR.LE gsb0, 0x0 ;  /* 0x00008000000079c5 */ /* 0x000fe40000010000 */
[----:B------:R-:W-:-:S07]  /*2f50*/  WARPGROUP.ARRIVE ;  /* 0x00000000000079c5 */ /* 0x000fce0000000000 */
[----:B------:R-:W-:Y:S01]  /*2f60*/  HGMMA.64x128x16.F32 R24, gdesc[UR16].tnspB, R24, gsb0 ;  /* 0x41e00000101879f0 */ /* 0x000fe20008000818 */
[----:B------:R-:W-:Y:S01]  /*2f70*/  UIADD3.64 UR32, UR16, 0x100, URZ ;  /* 0x0000010010207897 */ /* 0x000fe2000fffe03f */
[----:B------:R-:W-:Y:S01]  /*2f80*/  UMOV UR34, UR18 ;  /* 0x0000001200227c82 */ /* 0x000fe20008000000 */
[----:B------:R-:W-:Y:S01]  /*2f90*/  UMOV UR35, UR19 ;  /* 0x0000001300237c82 */ /* 0x000fe20008000000 */
[----:B------:R-:W-:Y:S02]  /*2fa0*/  WARPGROUP.DEPBAR.LE gsb0, 0x0 ;  /* 0x00008000000079c5 */ /* 0x000fe40000010000 */
[----:B------:R-:W-:Y:S01]  /*2fb0*/  WARPGROUP.ARRIVE ;  /* 0x00000000000079c5 */ /* 0x000fe20000000000 */
[----:B------:R-:W-:Y:S04]  /*2fc0*/  STL.64 [R1], R24 ;  /* 0x0000001801007387 */ /* 0x000fe80000100a00 */
[----:B------:R-:W-:Y:S01]  /*2fd0*/  STL.64 [R1+0x8], R26 ;  /* 0x0000081a01007387 */ /* 0x000fe20000100a00 */
[----:B------:R-:W-:Y:S03]  /*2fe0*/  HGMMA.64x128x16.F32 R152, gdesc[UR12].tnspB, R152, gsb0 ;  /* 0x41e000000c9879f0 */ /* 0x000fe60008000898 */
        /* <DEDUP_REMOVED lines=30> */
[----:B---3--:R-:W3:Y:S01]  /*31d0*/  LDL.LU.64 R86, [R1+0x1f8] ;  /* 0x0001f80001567983 */ /* 0x008ee20000300a00 */
[----:B------:R-:W-:-:S02]  /*31e0*/  WARPGROUP.DEPBAR.LE gsb0, 0x0 ;  /* 0x00008000000079c5 */ /* 0x000fc40000010000 */
[----:B------:R-:W-:Y:S01]  /*31f0*/  WARPGROUP.ARRIVE ;  /* 0x00000000000079c5 */ /* 0x000fe20000000000 */
[----:B------:R-:W3:Y:S04]  /*3200*/  LDL.LU.64 R84, [R1+0x1f0] ;  /* 0x0001f00001547983 */ /* 0x000ee80000300a00 */
[----:B------:R-:W3:Y:S01]  /*3210*/  LDL.LU.64 R82, [R1+0x1e8] ;  /* 0x0001e80001527983 */ /* 0x000ee20000300a00 */
[----:B------:R-:W-:Y:S03]  /*3220*/  HGMMA.64x128x16.F32 R152, gdesc[UR32].tnspB, R152, gsb0 ;  /* 0x41e00000209879f0 */ /* 0x000fe60008000898 */
        /* <DEDUP_REMOVED lines=29> */
[----:B------:R-:W-:-:S02]  /*3400*/  UIADD3.64 UR12, UR16, 0x1fe, URZ ;  /* 0x000001fe100c7897 */ /* 0x000fc4000fffe03f */
[----:B------:R-:W-:Y:S01]  /*3410*/  UIADD3.64 UR32, UR16, 0x200, URZ ;  /* 0x0000020010207897 */ /* 0x000fe2000fffe03f */
[----:B------:R-:W-:Y:S01]  /*3420*/  UMOV UR34, UR18 ;  /* 0x0000001200227c82 */ /* 0x000fe20008000000 */
[----:B------:R-:W-:Y:S01]  /*3430*/  UMOV UR35, UR19 ;  /* 0x0000001300237c82 */ /* 0x000fe20008000000 */
[----:B------:R-:W-:Y:S02]  /*3440*/  UIADD3 UR10, UR10, 0x20, URZ ;  /* 0x000000200a0a7890 */ /* 0x000fe4000fffe03f */
[----:B------:R-:W-:-:S04]  /*3450*/  UIADD3 UR4, UR4, 0x1, URZ ;  /* 0x0000000104047890 */ /* 0x000fc8000fffe03f */
[----:B--2---:R-:W-:Y:S01]  /*3460*/  ISETP.LE.AND P0, PT, R2, UR10, PT ;  /* 0x0000000a02007c0c */ /* 0x004fe2000bf03270 */
[----:B------:R-:W-:-:S04]  /*3470*/  UISETP.NE.U32.AND UP0, UPT, UR4, 0x2, UPT ;  /* 0x000000020400788c */ /* 0x000fc8000bf05070 */
[----:B------:R-:W-:Y:S01]  /*3480*/  USEL UR5, URZ, 0x1, UP0 ;  /* 0x000000013f057887 */ /* 0x000fe20008000000 */
[----:B------:R-:W-:Y:S02]  /*3490*/  WARPGROUP.DEPBAR.LE gsb0, 0x0 ;  /* 0x00008000000079c5 */ /* 0x000fe40000010000 */
[----:B------:R-:W-:Y:S01]  /*34a0*/  WARPGROUP.ARRIVE ;  /* 0x00000000000079c5 */ /* 0x000fe20000000000 */
[----:B------:R-:W-:Y:S02]  /*34b0*/  USEL UR4, UR4, URZ, UP0 ;  /* 0x0000003f04047287 */ /* 0x000fe40008000000 */
[----:B------:R-:W-:-:S03]  /*34c0*/  LOP3.LUT R0, R0, UR5, RZ, 0x3c, !PT ;  /* 0x0000000500007c12 */ /* 0x000fc6000f8e3cff */
[----:B------:R-:W-:Y:S01]  /*34d0*/  HGMMA.64x128x16.F32 R88, gdesc[UR12].tnspB, R88, gsb0 ;  /* 0x41e000000c5879f0 */ /* 0x000fe20008000858 */
[----:B------:R-:W-:Y:S02]  /*34e0*/  UIADD3.64 UR12, UR16, 0x2fe, URZ ;  /* 0x000002fe100c7897 */ /* 0x000fe4000fffe03f */
[----:B------:R-:W-:Y:S01]  /*34f0*/  UIADD3.64 UR16, UR16, 0x300, URZ ;  /* 0x0000030010107897 */ /* 0x000fe2000fffe03f */
[----:B------:R-:W-:Y:S02]  /*3500*/  WARPGROUP.DEPBAR.LE gsb0, 0x0 ;  /* 0x00008000000079c5 */ /* 0x000fe40000010000 */
[----:B------:R-:W-:-:S06]  /*3510*/  WARPGROUP.ARRIVE ;  /* 0x00000000000079c5 */ /* 0x000fcc0000000000 */
[----:B------:R-:W-:Y:S03]  /*3520*/  HGMMA.64x128x16.F32 R88, gdesc[UR32].tnspB, R88, gsb0 ;  /* 0x41e00000205879f0 */ /* 0x000fe60008000858 */
[----:B------:R-:W-:Y:S02]  /*3530*/  WARPGROUP.DEPBAR.LE gsb0, 0x0 ;  /* 0x00008000000079c5 */ /* 0x000fe40000010000 */
[----:B---3--:R-:W-:-:S07]  /*3540*/  WARPGROUP.ARRIVE ;  /* 0x00000000000079c5 */ /* 0x008fce0000000000 */
[----:B------:R-:W-:Y:S03]  /*3550*/  HGMMA.64x128x16.F32 R24, gdesc[UR12].tnspB, R24, gsb0 ;  /* 0x41e000000c1879f0 */ /* 0x000fe60008000818 */
[----:B------:R-:W-:Y:S02]  /*3560*/  WARPGROUP.DEPBAR.LE gsb0, 0x0 ;  /* 0x00008000000079c5 */ /* 0x000fe40000010000 */
[----:B------:R-:W-:-:S07]  /*3570*/  WARPGROUP.ARRIVE ;  /* 0x00000000000079c5 */ /* 0x000fce0000000000 */
[----:B------:R-:W-:Y:S03]  /*3580*/  HGMMA.64x128x16.F32 R24, gdesc[UR16].tnspB, R24, gsb0 ;  /* 0x41e00000101879f0 */ /* 0x000fe60008000818 */
[----:B------:R-:W-:Y:S02]  /*3590*/  WARPGROUP.DEPBAR.LE gsb0, 0x0 ;  /* 0x00008000000079c5 */ /* 0x000fe40000010000 */
[----:B------:R-:W-:Y:S05]  /*35a0*/  @!P0 BRA `(.L_x_49) ;  /* 0xfffffff000908947 */ /* 0x000fea000383ffff */
.L_x_47:
[----:B------:R5:W-:Y:S04]  /*35b0*/  STL [R1+0x10c], R84 ;  /* 0x00010c5401007387 */ /* 0x000be80000100800 */
[----:B------:R-:W3:Y:S01]  /*35c0*/  LDL.LU R8, [R1] ;  /* 0x0000000001087983 */ /* 0x000ee20000300800 */
[----:B--2---:R-:W-:Y:S06]  /*35d0*/  BAR.SYNC.DEFER_BLOCKING 0x0 ;  /* 0x0000000000007b1d */ /* 0x004fec0000010000 */
[----:B-----5:R-:W2:Y:S04]  /*35e0*/  LDL.LU R84, [R1+0x4] ;  /* 0x0000040001547983 */ /* 0x020ea80000300800 */
[----:B------:R5:W-:Y:S04]  /*35f0*/  STL [R1+0x108], R85 ;  /* 0x0001085501007387 */ /* 0x000be80000100800 */
[----:B-----5:R-:W5:Y:S01]  /*3600*/  LDL.LU R85, [R1+0xc] ;  /* 0x00000c0001557983 */ /* 0x020f620000300800 */
[----:B------:R-:W4:Y:S03]  /*3610*/  @!P2 SYNCS.CCTL.IV [UR20+0xc000] ;  /* 0x00c00000ff00a9b1 */ /* 0x000f260008000014 */
[----:B------:R-:W5:Y:S04]  /*3620*/  LDL.LU R9, [R1+0x8] ;  /* 0x0000080001097983 */ /* 0x000f680000300800 */
[----:B------:R1:W-:Y:S01]  /*3630*/  STL [R1+0x104], R86 ;  /* 0x0001045601007387 */ /* 0x0003e20000100800 */
[----:B----4-:R-:W-:Y:S06]  /*3640*/  BAR.SYNC.DEFER_BLOCKING 0x0 ;  /* 0x0000000000007b1d */ /* 0x010fec0000010000 */
[----:B-1----:R-:W4:Y:S04]  /*3650*/  LDL.LU R86, [R1+0x14] ;  /* 0x0000140001567983 */ /* 0x002f280000300800 */
[----:B------:R-:W4:Y:S04]  /*3660*/  LDL.LU R10, [R1+0x10] ;  /* 0x00001000010a7983 */ /* 0x000f280000300800 */
[----:B------:R1:W-:Y:S01]  /*3670*/  STL [R1+0x100], R87 ;  /* 0x0001005701007387 */ /* 0x0003e20000100800 */
[----:B------:R-:W4:Y:S03]  /*3680*/  @!P2 SYNCS.CCTL.IV [UR20+0xc008] ;  /* 0x00c00800ff00a9b1 */ /* 0x000f260008000014 */
[----:B-1----:R-:W4:Y:S04]  /*3690*/  LDL.LU R87, [R1+0x1c] ;  /* 0x00001c0001577983 */ /* 0x002f280000300800 */
[----:B------:R-:W4:Y:S04]  /*36a0*/  LDL.LU R11, [R1+0x18] ;  /* 0x00001800010b7983 */ /* 0x000f280000300800 */
        /* <DEDUP_REMOVED lines=55> */
[----:B---3--:R-:W3:Y:S01]  /*3a20*/  LDL.LU R2, [R1+0xf8] ;  /* 0x0000f80001027983 */ /* 0x008ee20000300800 */
[----:B--2---:R-:W-:-:S03]  /*3a30*/  F2FP.F16.F32.PACK_AB R8, R84, R8 ;  /* 0x000000085408723e */ /* 0x004fc600000000ff */
[----:B------:R-:W2:Y:S01]  /*3a40*/  LDL.LU R84, [R1+0x10c] ;  /* 0x00010c0001547983 */ /* 0x000ea20000300800 */
[----:B-----5:R-:W-:-:S03]  /*3a50*/  F2FP.F16.F32.PACK_AB R9, R85, R9 ;  /* 0x000000095509723e */ /* 0x020fc600000000ff */
[----:B------:R-:W2:Y:S01]  /*3a60*/  LDL.LU R85, [R1+0x108] ;  /* 0x0001080001557983 */ /* 0x000ea20000300800 */
[----:B----4-:R-:W-:-:S03]  /*3a70*/  F2FP.F16.F32.PACK_AB R10, R86, R10 ;  /* 0x0000000a560a723e */ /* 0x010fc600000000ff */
[----:B------:R-:W4:Y:S01]  /*3a80*/  LDL.LU R86, [R1+0x104] ;  /* 0x0001040001567983 */ /* 0x000f220000300800 */
[----:B------:R-:W-:-:S03]  /*3a90*/  F2FP.F16.F32.PACK_AB R11, R87, R11 ;  /* 0x0000000b570b723e */ /* 0x000fc600000000ff */
[----:B------:R-:W4:Y:S01]  /*3aa0*/  LDL.LU R87, [R1+0x100] ;  /* 0x0001000001577983 */ /* 0x000f220000300800 */
[----:B------:R-:W-:Y:S02]  /*3ab0*/  F2FP.F16.F32.PACK_AB R152, R153, R152 ;  /* 0x000000989998723e */ /* 0x000fe400000000ff */
[----:B------:R-:W-:Y:S02]  /*3ac0*/  ELECT P0, URZ, PT ;  /* 0x00000000003f782f */ /* 0x000fe40003800000 */
[----:B------:R-:W-:Y:S01]  /*3ad0*/  F2FP.F16.F32.PACK_AB R153, R155, R154 ;  /* 0x0000009a9b99723e */ /* 0x000fe200000000ff */
[----:B------:R-:W-:Y:S01]  /*3ae0*/  ULOP3.LUT UR21, UR21, 0x1, URZ, 0xc0, !UPT ;  /* 0x0000000115157892 */ /* 0x000fe2000f8ec03f */
[----:B------:R-:W-:Y:S01]  /*3af0*/  F2FP.F16.F32.PACK_AB R184, R185, R184 ;  /* 0x000000b8b9b8723e */ /* 0x000fe200000000ff */
[----:B------:R-:W-:Y:S01]  /*3b00*/  UMOV UR10, UR11 ;  /* 0x0000000b000a7c82 */ /* 0x000fe20008000000 */
[----:B------:R-:W-:Y:S01]  /*3b10*/  F2FP.F16.F32.PACK_AB R4, R20, R4 ;  /* 0x000000041404723e */ /* 0x000fe200000000ff */
[----:B------:R-:W-:Y:S01]  /*3b20*/  ULEA UR8, UR21, UR20, 0xf ;  /* 0x0000001415087291 */ /* 0x000fe2000f8e783f */
[----:B------:R-:W1:Y:S01]  /*3b30*/  S2R R20, SR_TID.X ;  /* 0x0000000000147919 */ /* 0x000e620000002100 */
[----:B------:R-:W-:Y:S01]  /*3b40*/  F2FP.F16.F32.PACK_AB R154, R157, R156 ;  /* 0x0000009c9d9a723e */ /* 0x000fe200000000ff */
[----:B------:R-:W-:Y:S01]  /*3b50*/  ULEA UR9, UR21, UR28, 0x6 ;  /* 0x0000001c15097291 */ /* 0x000fe2000f8e303f */
[----:B------:R-:W-:-:S02]  /*3b60*/  F2FP.F16.F32.PACK_AB R155, R159, R158 ;  /* 0x0000009e9f9b723e */ /* 0x000fc400000000ff */
[----:B------:R-:W-:Y:S02]  /*3b70*/  F2FP.F16.F32.PACK_AB R5, R3, R5 ;  /* 0x000000050305723e */ /* 0x000fe400000000ff */
[----:B------:R-:W-:Y:S02]  /*3b80*/  F2FP.F16.F32.PACK_AB R185, R187, R186 ;  /* 0x000000babbb9723e */ /* 0x000fe400000000ff */
[----:B------:R-:W-:Y:S02]  /*3b90*/  F2FP.F16.F32.PACK_AB R88, R89, R88 ;  /* 0x000000585958723e */ /* 0x000fe400000000ff */
[----:B------:R-:W-:Y:S02]  /*3ba0*/  F2FP.F16.F32.PACK_AB R186, R189, R188 ;  /* 0x000000bcbdba723e */ /* 0x000fe400000000ff */
[----:B------:R-:W-:Y:S02]  /*3bb0*/  F2FP.F16.F32.PACK_AB R6, R0, R6 ;  /* 0x000000060006723e */ /* 0x000fe400000000ff */
        /* <DEDUP_REMOVED lines=8> */
[----:B------:R-:W-:Y:S01]  /*3c40*/  F2FP.F16.F32.PACK_AB R123, R127, R126 ;  /* 0x0000007e7f7b723e */ /* 0x000fe200000000ff */
[C---:B-1----:R-:W-:Y:S01]  /*3c50*/  IMAD.SHL.U32 R0, R20.reuse, 0x80, RZ ;  /* 0x0000008014007824 */ /* 0x042fe200078e00ff */
[----:B------:R-:W-:Y:S02]  /*3c60*/  LOP3.LUT R3, R20, 0x7f, RZ, 0xc0, !PT ;  /* 0x0000007f14037812 */ /* 0x000fe400078ec0ff */
[----:B------:R-:W-:Y:S02]  /*3c70*/  F2FP.F16.F32.PACK_AB R25, R27, R26 ;  /* 0x0000001a1b19723e */ /* 0x000fe400000000ff */
[----:B------:R-:W-:Y:S02]  /*3c80*/  LOP3.LUT R0, R0, 0x780, RZ, 0xc0, !PT ;  /* 0x0000078000007812 */ /* 0x000fe400078ec0ff */
        /* <DEDUP_REMOVED lines=14> */
[----:B------:R-:W-:Y:S02]  /*3d70*/  ISETP.LT.U32.AND P0, PT, R3, 0x40, P0 ;  /* 0x000000400300780c */ /* 0x000fe40000701070 */
[----:B------:R-:W-:Y:S02]  /*3d80*/  F2FP.F16.F32.PACK_AB R194, R197, R196 ;  /* 0x000000c4c5c2723e */ /* 0x000fe400000000ff */
[----:B------:R-:W-:Y:S02]  /*3d90*/  F2FP.F16.F32.PACK_AB R195, R199, R198 ;  /* 0x000000c6c7c3723e */ /* 0x000fe400000000ff */
[----:B------:R-:W-:Y:S02]  /*3da0*/  F2FP.F16.F32.PACK_AB R97, R99, R98 ;  /* 0x000000626361723e */ /* 0x000fe400000000ff */
[----:B------:R-:W-:-:S02]  /*3db0*/  F2FP.F16.F32.PACK_AB R128, R129, R128 ;  /* 0x000000808180723e */ /* 0x000fc400000000ff */
[----:B------:R-:W-:Y:S02]  /*3dc0*/  F2FP.F16.F32.PACK_AB R98, R101, R100 ;  /* 0x000000646562723e */ /* 0x000fe400000000ff */
[----:B------:R-:W-:Y:S01]  /*3dd0*/  F2FP.F16.F32.PACK_AB R99, R103, R102 ;  /* 0x000000666763723e */ /* 0x000fe200000000ff */
[----:B------:R-:W-:Y:S01]  /*3de0*/  VOTEU.ANY UP0, P0 ;  /* 0x00000000003f7886 */ /* 0x000fe20000000100 */
[----:B------:R-:W-:Y:S01]  /*3df0*/  F2FP.F16.F32.PACK_AB R129, R131, R130 ;  /* 0x000000828381723e */ /* 0x000fe200000000ff */
[----:B------:R-:W-:Y:S01]  /*3e00*/  VOTEU.ANY UP1, P0 ;  /* 0x00000000003f7886 */ /* 0x000fe20000020100 */
[----:B------:R-:W-:Y:S02]  /*3e10*/  F2FP.F16.F32.PACK_AB R32, R33, R32 ;  /* 0x000000202120723e */ /* 0x000fe400000000ff */
[----:B------:R-:W-:Y:S01]  /*3e20*/  F2FP.F16.F32.PACK_AB R130, R133, R132 ;  /* 0x000000848582723e */ /* 0x000fe200000000ff */
[----:B------:R-:W-:Y:S01]  /*3e30*/  @UP0 UMOV UR4, UR26 ;  /* 0x0000001a00040c82 */ /* 0x000fe20008000000 */
[----:B------:R-:W-:Y:S01]  /*3e40*/  F2FP.F16.F32.PACK_AB R131, R135, R134 ;  /* 0x000000868783723e */ /* 0x000fe200000000ff */
[----:B------:R-:W-:Y:S01]  /*3e50*/  @UP0 UMOV UR5, UR27 ;  /* 0x0000001b00050c82 */ /* 0x000fe20008000000 */
[----:B------:R-:W-:Y:S01]  /*3e60*/  BAR.SYNC.DEFER_BLOCKING 0x0 ;  /* 0x0000000000007b1d */ /* 0x000fe20000010000 */
        /* <DEDUP_REMOVED lines=62> */
[----:B---3--:R-:W-:Y:S01]  /*4250*/  F2FP.F16.F32.PACK_AB R231, R21, R2 ;  /* 0x0000000215e7723e */ /* 0x008fe200000000ff */
[----:B------:R-:W-:Y:S01]  /*4260*/  IMAD.SHL.U32 R21, R20, 0x10, RZ ;  /* 0x0000001014157824 */ /* 0x000fe200078e00ff */
[----:B------:R-:W-:Y:S02]  /*4270*/  F2FP.F16.F32.PACK_AB R211, R215, R214 ;  /* 0x000000d6d7d3723e */ /* 0x000fe400000000ff */
[----:B------:R-:W-:Y:S02]  /*4280*/  F2FP.F16.F32.PACK_AB R113, R115, R114 ;  /* 0x000000727371723e */ /* 0x000fe400000000ff */
[----:B------:R-:W-:Y:S02]  /*4290*/  LOP3.LUT R21, R0, 0x70, R21, 0xf8, !PT ;  /* 0x0000007000157812 */ /* 0x000fe400078ef815 */
[----:B------:R-:W-:-:S02]  /*42a0*/  F2FP.F16.F32.PACK_AB R144, R145, R144 ;  /* 0x000000909190723e */ /* 0x000fc400000000ff */
[----:B------:R-:W-:Y:S01]  /*42b0*/  LOP3.LUT R21, R21, 0x10, R20, 0x78, !PT ;  /* 0x0000001015157812 */ /* 0x000fe200078e7814 */
[----:B------:R-:W-:Y:S01]  /*42c0*/  IMAD.SHL.U32 R20, R20, 0x40, RZ ;  /* 0x0000004014147824 */ /* 0x000fe200078e00ff */
[----:B------:R-:W-:Y:S02]  /*42d0*/  F2FP.F16.F32.PACK_AB R114, R117, R116 ;  /* 0x000000747572723e */ /* 0x000fe400000000ff */
[----:B------:R-:W-:Y:S02]  /*42e0*/  F2FP.F16.F32.PACK_AB R115, R119, R118 ;  /* 0x000000767773723e */ /* 0x000fe400000000ff */
[----:B------:R-:W-:Y:S02]  /*42f0*/  LOP3.LUT R20, R21, 0x1800, R20, 0xf8, !PT ;  /* 0x0000180015147812 */ /* 0x000fe400078ef814 */
[----:B------:R-:W-:Y:S02]  /*4300*/  F2FP.F16.F32.PACK_AB R145, R147, R146 ;  /* 0x000000929391723e */ /* 0x000fe400000000ff */
[C---:B------:R-:W-:Y:S01]  /*4310*/  LOP3.LUT R2, R20.reuse, 0x20, RZ, 0x3c, !PT ;  /* 0x0000002014027812 */ /* 0x040fe200078e3cff */
[C---:B------:R-:W-:Y:S01]  /*4320*/  VIADD R0, R20.reuse, UR20 ;  /* 0x0000001414007c36 */ /* 0x040fe20008000000 */
[----:B------:R-:W-:-:S02]  /*4330*/  LOP3.LUT R3, R20, 0x40, RZ, 0x3c, !PT ;  /* 0x0000004014037812 */ /* 0x000fc400078e3cff */
[----:B------:R-:W-:Y:S01]  /*4340*/  LOP3.LUT R20, R20, 0x60, RZ, 0x3c, !PT ;  /* 0x0000006014147812 */ /* 0x000fe200078e3cff */
[----:B------:R-:W-:Y:S01]  /*4350*/  VIADD R2, R2, UR20 ;  /* 0x0000001402027c36 */ /* 0x000fe20008000000 */
[----:B------:R-:W-:Y:S01]  /*4360*/  STSM.16.M88.4 [R0], R8 ;  /* 0x0000000800007844 */ /* 0x000fe20000000200 */
[----:B------:R-:W-:Y:S01]  /*4370*/  VIADD R3, R3, UR20 ;  /* 0x0000001403037c36 */ /* 0x000fe20008000000 */
[----:B------:R-:W-:Y:S01]  /*4380*/  F2FP.F16.F32.PACK_AB R48, R49, R48 ;  /* 0x000000303130723e */ /* 0x000fe200000000ff */
[----:B------:R-:W-:Y:S01]  /*4390*/  VIADD R20, R20, UR20 ;  /* 0x0000001414147c36 */ /* 0x000fe20008000000 */
[----:B------:R-:W-:Y:S01]  /*43a0*/  STSM.16.M88.4 [R0+0x8000], R216 ;  /* 0x008000d800007844 */ /* 0x000fe20000000200 */
[----:B------:R-:W-:Y:S02]  /*43b0*/  F2FP.F16.F32.PACK_AB R146, R149, R148 ;  /* 0x000000949592723e */ /* 0x000fe400000000ff */
[----:B------:R-:W-:Y:S01]  /*43c0*/  F2FP.F16.F32.PACK_AB R147, R151, R150 ;  /* 0x000000969793723e */ /* 0x000fe200000000ff */
[----:B------:R-:W-:Y:S01]  /*43d0*/  STSM.16.M88.4 [R0+0x2000], R152 ;  /* 0x0020009800007844 */ /* 0x000fe20000000200 */
[----:B------:R-:W-:-:S02]  /*43e0*/  F2FP.F16.F32.PACK_AB R49, R51, R50 ;  /* 0x000000323331723e */ /* 0x000fc400000000ff */
[----:B------:R-:W-:Y:S01]  /*43f0*/  F2FP.F16.F32.PACK_AB R80, R81, R80 ;  /* 0x000000505150723e */ /* 0x000fe200000000ff */
[----:B------:R-:W-:Y:S01]  /*4400*/  STSM.16.M88.4 [R0+0xa000], R184 ;  /* 0x00a000b800007844 */ /* 0x000fe20000000200 */
[----:B------:R-:W-:Y:S02]  /*4410*/  F2FP.F16.F32.PACK_AB R50, R53, R52 ;  /* 0x000000343532723e */ /* 0x000fe400000000ff */
[----:B------:R-:W-:Y:S01]  /*4420*/  F2FP.F16.F32.PACK_AB R51, R55, R54 ;  /* 0x000000363733723e */ /* 0x000fe200000000ff */
[----:B------:R-:W-:Y:S01]  /*4430*/  STSM.16.M88.4 [R0+0x4000], R88 ;  /* 0x0040005800007844 */ /* 0x000fe20000000200 */
[----:B------:R-:W-:Y:S02]  /*4440*/  F2FP.F16.F32.PACK_AB R81, R83, R82 ;  /* 0x000000525351723e */ /* 0x000fe400000000ff */
[----:B--2---:R-:W-:Y:S01]  /*4450*/  F2FP.F16.F32.PACK_AB R82, R85, R84 ;  /* 0x000000545552723e */ /* 0x004fe200000000ff */
[----:B------:R-:W-:Y:S04]  /*4460*/  STSM.16.M88.4 [R0+0xc000], R120 ;  /* 0x00c0007800007844 */ /* 0x000fe80000000200 */
[----:B------:R-:W-:Y:S04]  /*4470*/  STSM.16.M88.4 [R0+0x6000], R24 ;  /* 0x0060001800007844 */ /* 0x000fe80000000200 */
[----:B------:R-:W-:Y:S04]  /*4480*/  STSM.16.M88.4 [R0+0xe000], R56 ;  /* 0x00e0003800007844 */ /* 0x000fe80000000200 */
[----:B------:R-:W-:Y:S04]  /*4490*/  STSM.16.M88.4 [R2], R4 ;  /* 0x0000000402007844 */ /* 0x000fe80000000200 */
[----:B------:R-:W-:Y:S04]  /*44a0*/  STSM.16.M88.4 [R2+0x8000], R220 ;  /* 0x008000dc02007844 */ /* 0x000fe80000000200 */
[----:B------:R-:W-:Y:S04]  /*44b0*/  STSM.16.M88.4 [R2+0x2000], R160 ;  /* 0x002000a002007844 */ /* 0x000fe80000000200 */
[----:B------:R-:W-:Y:S04]  /*44c0*/  STSM.16.M88.4 [R2+0xa000], R192 ;  /* 0x00a000c002007844 */ /* 0x000fe80000000200 */
[----:B------:R-:W-:Y:S01]  /*44d0*/  STSM.16.M88.4 [R2+0x4000], R96 ;  /* 0x0040006002007844 */ /* 0x000fe20000000200 */
[----:B----4-:R-:W-:-:S03]  /*44e0*/  F2FP.F16.F32.PACK_AB R83, R87, R86 ;  /* 0x000000565753723e */ /* 0x010fc600000000ff */
[----:B------:R-:W-:Y:S04]  /*44f0*/  STSM.16.M88.4 [R2+0xc000], R128 ;  /* 0x00c0008002007844 */ /* 0x000fe80000000200 */
[----:B------:R-:W-:Y:S04]  /*4500*/  STSM.16.M88.4 [R2+0x6000], R32 ;  /* 0x0060002002007844 */ /* 0x000fe80000000200 */
[----:B------:R-:W-:Y:S04]  /*4510*/  STSM.16.M88.4 [R2+0xe000], R64 ;  /* 0x00e0004002007844 */ /* 0x000fe80000000200 */
[----:B------:R-:W-:Y:S04]  /*4520*/  STSM.16.M88.4 [R3], R12 ;  /* 0x0000000c03007844 */ /* 0x000fe80000000200 */
[----:B------:R-:W-:Y:S04]  /*4530*/  STSM.16.M88.4 [R3+0x8000], R224 ;  /* 0x008000e003007844 */ /* 0x000fe80000000200 */
[----:B------:R-:W-:Y:S04]  /*4540*/  STSM.16.M88.4 [R3+0x2000], R168 ;  /* 0x002000a803007844 */ /* 0x000fe80000000200 */
[----:B------:R-:W-:Y:S04]  /*4550*/  STSM.16.M88.4 [R3+0xa000], R200 ;  /* 0x00a000c803007844 */ /* 0x000fe80000000200 */
[----:B------:R-:W-:Y:S04]  /*4560*/  STSM.16.M88.4 [R3+0x4000], R104 ;  /* 0x0040006803007844 */ /* 0x000fe80000000200 */
        /* <DEDUP_REMOVED lines=10> */
[----:B------:R-:W-:Y:S01]  /*4610*/  STSM.16.M88.4 [R20+0xe000], R80 ;  /* 0x00e0005014007844 */ /* 0x000fe20000000200 */
[----:B------:R1:W-:Y:S06]  /*4620*/  MEMBAR.ALL.CTA ;  /* 0x0000000000007992 */ /* 0x0003ec0000008000 */
[----:B-1----:R-:W1:Y:S02]  /*4630*/  FENCE.VIEW.ASYNC.S ;  /* 0x00000000000073c6 */ /* 0x002e640000000000 */
[----:B-1----:R-:W-:Y:S06]  /*4640*/  BAR.SYNC.DEFER_BLOCKING 0x0 ;  /* 0x0000000000007b1d */ /* 0x002fec0000010000 */
[----:B------:R1:W-:Y:S01]  /*4650*/  @UP1 UTMASTG.2D [UR8], [UR4] ;  /* 0x00000008040013b5 */ /* 0x0003e20008008000 */
[----:B------:R0:W-:Y:S01]  /*4660*/  UTMACMDFLUSH ;  /* 0x00000000000079b7 */ /* 0x0001e20000000000 */
[----:B------:R-:W-:-:S04]  /*4670*/  DEPBAR.LE SB0, 0x0 ;  /* 0x000080000000791a */ /* 0x000fc80000000000 */
[----:B------:R-:W-:Y:S06]  /*4680*/  BAR.SYNC.DEFER_BLOCKING 0x0 ;  /* 0x0000000000007b1d */ /* 0x000fec0000010000 */
[----:B-1----:R-:W-:Y:S05]  /*4690*/  EXIT ;  /* 0x000000000000794d */ /* 0x002fea0003800000 */
.L_x_48:
[----:B------:R-:W2:Y:S02]  /*46a0*/  SYNCS.PHASECHK.TRANS64.TRYWAIT P0, [UR18+0xc000], R2 ;  /* 0x00c00002ff0075a7 */ /* 0x000ea40008000152 */
[----:B--2---:R-:W-:Y:S05]  /*46b0*/  @!P0 BRA `(.L_x_48) ;  /* 0xfffffffc00f88947 */ /* 0x004fea000383ffff */
[----:B------:R-:W-:Y:S05]  /*46c0*/  BRA `(.L_x_50) ;  /* 0xffffffe000d47947 */ /* 0x000fea000383ffff */
.L_x_51:
[----:B------:R-:W-:-:S00]  /*46d0*/  BRA `(.L_x_51) ;  /* 0xfffffffc00fc7947 */ /* 0x000fc0000383ffff */
[----:B------:R-:W-:-:S00]  /*46e0*/  NOP ;  /* 0x0000000000007918 */ /* 0x000fc00000000000 */
        /* <DEDUP_REMOVED lines=9> */
.L_x_52:


//--------------------- .nv.shared.gluon_wgmma    --------------------------
	.section	.nv.shared.gluon_wgmma,"aw",@nobits
	.sectionflags	@""
	.align	16
	.zero		1024


//--------------------- .nv.shared.reserved.0     --------------------------
	.section	.nv.shared.reserved.0,"aw",@nobits
	.weak		__nv_reservedSMEM_offset_0_alias
	.size		__nv_reservedSMEM_offset_0_alias, 0, 0
	.other		__nv_reservedSMEM_offset_0_alias,@"STO_CUDA_RESERVED_SHARED STV_DEFAULT"
__nv_reservedSMEM_offset_0_alias:
	.zero		0


//--------------------- .nv.constant0.gluon_wgmma --------------------------
	.section	.nv.constant0.gluon_wgmma,"a",@progbits
	.sectionflags	@""
	.align	4
.nv.constant0.gluon_wgmma:
	.zero		608


//--------------------- SYMBOLS --------------------------

	.type		.nv.reservedSmem.offset0,@object
	.size		.nv.reservedSmem.offset0,0x4
